def attn_fwd(
    Q,
    K,
    V,
    Out,
    Lse,
    sm_scale,
    stride_qz,
    stride_qh,
    stride_qm,
    stride_qk,
    stride_kz,
    stride_kh,
    stride_kn,
    stride_kk,
    stride_vz,
    stride_vh,
    stride_vn,
    stride_vk,
    stride_oz,
    stride_oh,
    stride_om,
    stride_ok,
    seqlen_q,
    seqlen_k,
    BLOCK_M: tl.constexpr,
    BLOCK_N: tl.constexpr,
    HEAD_DIM: tl.constexpr,
    CAUSAL: tl.constexpr,
):
    start_m = tl.program_id(0)
    off_hz = tl.program_id(1)
    q_off = off_hz * stride_qh
    k_off = off_hz * stride_kh
    v_off = off_hz * stride_vh
    offs_m = start_m * BLOCK_M + tl.arange(0, BLOCK_M)
    offs_d = tl.arange(0, HEAD_DIM)
    offs_n = tl.arange(0, BLOCK_N)
    q_ptrs = Q + q_off + offs_m[:, None] * stride_qm + offs_d[None, :] * stride_qk
    k_ptrs = K + k_off + offs_d[:, None] * stride_kk + offs_n[None, :] * stride_kn
    v_ptrs = V + v_off + offs_n[:, None] * stride_vn + offs_d[None, :] * stride_vk
    m_i = tl.full([BLOCK_M], float("-inf"), dtype=tl.float32)
    l_i = tl.zeros([BLOCK_M], dtype=tl.float32) + 1.0
    acc = tl.zeros([BLOCK_M, HEAD_DIM], dtype=tl.float32)
    q = tl.load(q_ptrs)
    acc, l_i, m_i = _attn_fwd_inner(
        acc,
        l_i,
        m_i,
        q,
        k_ptrs,
        v_ptrs,
        sm_scale,
        stride_kn,
        stride_vn,
        start_m,
        seqlen_k,
        BLOCK_M,
        BLOCK_N,
        HEAD_DIM,
        CAUSAL,
    )
    acc = acc / l_i[:, None]
    lse = m_i + tl.math.log2(l_i) / 1.4426950408889634
    o_ptrs = (
        Out
        + off_hz * stride_oh
        + offs_m[:, None] * stride_om
        + offs_d[None, :] * stride_ok
    )
    tl.store(o_ptrs, acc.to(Out.dtype.element_ty))
    tl.store(Lse + off_hz * seqlen_q + offs_m, lse)

# config = {"BLOCK_M": 128, "BLOCK_N": 128, "HEAD_DIM": 16, "arch": "sm_100", "causal": true, "dtype": "fp16", "num_stages": 4, "num_warps": 4}
# arch = sm_100


// ===== COMPILED SASS (sm_100a) =====

	.target	sm_100a

	.elftype	@"ET_EXEC"


//--------------------- .note.nv.tkinfo           --------------------------
	.section	.note.nv.tkinfo,"",@"SHT_NOTE"
	.sectionflags	@"SHF_NOTE_NV_TKINFO"
	.tkinfo
        /*0018*/ 	.word	0x00000081
        /*0030*/ 	.string	""
        /*0030*/ 	.string	"ptxas-blackwell"
        /*0030*/ 	.string	"Cuda compilation tools, release 12.9, V12.9.86"
        /*0030*/ 	.string	"Build cuda_12.9.r12.9/compiler.36037853_0"
        /*0030*/ 	.string	"-v  -suppress-debug-info  -lineinfo  -arch sm_100a "



//--------------------- .note.nv.cuver            --------------------------
	.section	.note.nv.cuver,"",@"SHT_NOTE"
	.sectionflags	@"SHF_NOTE_NV_CUVER"
        /*0018*/ 	.short	0x0001
        /*001a*/ 	.short	0x0064
        /*001c*/ 	.short	0x0001
        /*001e*/ 	.short	0x0000
        /*0020*/ 	.short	0x0001
        /*0022*/ 	.short	0x0000


//--------------------- .nv.info                  --------------------------
	.section	.nv.info,"",@"SHT_CUDA_INFO"
	.align	4


	//----- nvinfo : EIATTR_REGCOUNT
	.align		4
        /*0000*/ 	.byte	0x04, 0x2f
        /*0002*/ 	.short	(.L_5 - .L_4)
	.align		4
.L_4:
        /*0004*/ 	.word	index@(attn_fwd)
        /*0008*/ 	.word	0x000000ff


	//----- nvinfo : EIATTR_FRAME_SIZE
	.align		4
.L_5:
        /*000c*/ 	.byte	0x04, 0x11
        /*000e*/ 	.short	(.L_7 - .L_6)
	.align		4
.L_6:
        /*0010*/ 	.word	index@($__internal_2_$__cuda_sm10x_tcgen05_guardrail_trap_unallocated_columns_being_dealloced)
        /*0014*/ 	.word	0x00000148


	//----- nvinfo : EIATTR_FRAME_SIZE
	.align		4
.L_7:
        /*0018*/ 	.byte	0x04, 0x11
        /*001a*/ 	.short	(.L_9 - .L_8)
	.align		4
.L_8:
        /*001c*/ 	.word	index@($__internal_1_$__cuda_sm10x_tcgen05_guardrail_trap_phase_invalid_during_alloc)
        /*0020*/ 	.word	0x00000148


	//----- nvinfo : EIATTR_FRAME_SIZE
	.align		4
.L_9:
        /*0024*/ 	.byte	0x04, 0x11
        /*0026*/ 	.short	(.L_11 - .L_10)
	.align		4
.L_10:
        /*0028*/ 	.word	index@($__internal_0_$__cuda_sm10x_tcgen05_guardrail_trap_col_being_dealloced_not_returned_by_alloc)
        /*002c*/ 	.word	0x00000148


	//----- nvinfo : EIATTR_FRAME_SIZE
	.align		4
.L_11:
        /*0030*/ 	.byte	0x04, 0x11
        /*0032*/ 	.short	(.L_13 - .L_12)
	.align		4
.L_12:
        /*0034*/ 	.word	index@(attn_fwd)
        /*0038*/ 	.word	0x00000148


	//----- nvinfo : EIATTR_MIN_STACK_SIZE
	.align		4
.L_13:
        /*003c*/ 	.byte	0x04, 0x12
        /*003e*/ 	.short	(.L_15 - .L_14)
	.align		4
.L_14:
        /*0040*/ 	.word	index@(attn_fwd)
        /*0044*/ 	.word	0x00000148
.L_15:


//--------------------- .nv.info.attn_fwd         --------------------------
	.section	.nv.info.attn_fwd,"",@"SHT_CUDA_INFO"
	.sectionflags	@""
	.align	4


	//----- nvinfo : EIATTR_CUDA_API_VERSION
	.align		4
        /*0000*/ 	.byte	0x04, 0x37
        /*0002*/ 	.short	(.L_17 - .L_16)
.L_16:
        /*0004*/ 	.word	0x00000081


	//----- nvinfo : EIATTR_KPARAM_INFO
	.align		4
.L_17:
        /*0008*/ 	.byte	0x04, 0x17
        /*000a*/ 	.short	(.L_19 - .L_18)
.L_18:
        /*000c*/ 	.word	0x00000000
        /*0010*/ 	.short	0x0019
        /*0012*/ 	.short	0x0080
        /*0014*/ 	.byte	0x00, 0xf4, 0x21, 0x00


	//----- nvinfo : EIATTR_KPARAM_INFO
	.align		4
.L_19:
        /*0018*/ 	.byte	0x04, 0x17
        /*001a*/ 	.short	(.L_21 - .L_20)
.L_20:
        /*001c*/ 	.word	0x00000000
        /*0020*/ 	.short	0x0018
        /*0022*/ 	.short	0x0078
        /*0024*/ 	.byte	0x00, 0xf4, 0x21, 0x00


	//----- nvinfo : EIATTR_KPARAM_INFO
	.align		4
.L_21:
        /*0028*/ 	.byte	0x04, 0x17
        /*002a*/ 	.short	(.L_23 - .L_22)
.L_22:
        /*002c*/ 	.word	0x00000000
        /*0030*/ 	.short	0x0017
        /*0032*/ 	.short	0x0070
        /*0034*/ 	.byte	0x00, 0xf0, 0x11, 0x00


	//----- nvinfo : EIATTR_KPARAM_INFO
	.align		4
.L_23:
        /*0038*/ 	.byte	0x04, 0x17
        /*003a*/ 	.short	(.L_25 - .L_24)
.L_24:
        /*003c*/ 	.word	0x00000000
        /*0040*/ 	.short	0x0016
        /*0042*/ 	.short	0x006c
        /*0044*/ 	.byte	0x00, 0xf0, 0x11, 0x00


	//----- nvinfo : EIATTR_KPARAM_INFO
	.align		4
.L_25:
        /*0048*/ 	.byte	0x04, 0x17
        /*004a*/ 	.short	(.L_27 - .L_26)
.L_26:
        /*004c*/ 	.word	0x00000000
        /*0050*/ 	.short	0x0015
        /*0052*/ 	.short	0x0068
        /*0054*/ 	.byte	0x00, 0xf0, 0x11, 0x00


	//----- nvinfo : EIATTR_KPARAM_INFO
	.align		4
.L_27:
        /*0058*/ 	.byte	0x04, 0x17
        /*005a*/ 	.short	(.L_29 - .L_28)
.L_28:
        /*005c*/ 	.word	0x00000000
        /*0060*/ 	.short	0x0014
        /*0062*/ 	.short	0x0064
        /*0064*/ 	.byte	0x00, 0xf0, 0x11, 0x00


	//----- nvinfo : EIATTR_KPARAM_INFO
	.align		4
.L_29:
        /*0068*/ 	.byte	0x04, 0x17
        /*006a*/ 	.short	(.L_31 - .L_30)
.L_30:
        /*006c*/ 	.word	0x00000000
        /*0070*/ 	.short	0x0013
        /*0072*/ 	.short	0x0060
        /*0074*/ 	.byte	0x00, 0xf0, 0x11, 0x00


	//----- nvinfo : EIATTR_KPARAM_INFO
	.align		4
.L_31:
        /*0078*/ 	.byte	0x04, 0x17
        /*007a*/ 	.short	(.L_33 - .L_32)
.L_32:
        /*007c*/ 	.word	0x00000000
        /*0080*/ 	.short	0x0012
        /*0082*/ 	.short	0x005c
        /*0084*/ 	.byte	0x00, 0xf0, 0x11, 0x00


	//----- nvinfo : EIATTR_KPARAM_INFO
	.align		4
.L_33:
        /*0088*/ 	.byte	0x04, 0x17
        /*008a*/ 	.short	(.L_35 - .L_34)
.L_34:
        /*008c*/ 	.word	0x00000000
        /*0090*/ 	.short	0x0011
        /*0092*/ 	.short	0x0058
        /*0094*/ 	.byte	0x00, 0xf0, 0x11, 0x00


	//----- nvinfo : EIATTR_KPARAM_INFO
	.align		4
.L_35:
        /*0098*/ 	.byte	0x04, 0x17
        /*009a*/ 	.short	(.L_37 - .L_36)
.L_36:
        /*009c*/ 	.word	0x00000000
        /*00a0*/ 	.short	0x0010
        /*00a2*/ 	.short	0x0054
        /*00a4*/ 	.byte	0x00, 0xf0, 0x11, 0x00


	//----- nvinfo : EIATTR_KPARAM_INFO
	.align		4
.L_37:
        /*00a8*/ 	.byte	0x04, 0x17
        /*00aa*/ 	.short	(.L_39 - .L_38)
.L_38:
        /*00ac*/ 	.word	0x00000000
        /*00b0*/ 	.short	0x000f
        /*00b2*/ 	.short	0x0050
        /*00b4*/ 	.byte	0x00, 0xf0, 0x11, 0x00


	//----- nvinfo : EIATTR_KPARAM_INFO
	.align		4
.L_39:
        /*00b8*/ 	.byte	0x04, 0x17
        /*00ba*/ 	.short	(.L_41 - .L_40)
.L_40:
        /*00bc*/ 	.word	0x00000000
        /*00c0*/ 	.short	0x000e
        /*00c2*/ 	.short	0x004c
        /*00c4*/ 	.byte	0x00, 0xf0, 0x11, 0x00


	//----- nvinfo : EIATTR_KPARAM_INFO
	.align		4
.L_41:
        /*00c8*/ 	.byte	0x04, 0x17
        /*00ca*/ 	.short	(.L_43 - .L_42)
.L_42:
        /*00cc*/ 	.word	0x00000000
        /*00d0*/ 	.short	0x000d
        /*00d2*/ 	.short	0x0048
        /*00d4*/ 	.byte	0x00, 0xf0, 0x11, 0x00


	//----- nvinfo : EIATTR_KPARAM_INFO
	.align		4
.L_43:
        /*00d8*/ 	.byte	0x04, 0x17
        /*00da*/ 	.short	(.L_45 - .L_44)
.L_44:
        /*00dc*/ 	.word	0x00000000
        /*00e0*/ 	.short	0x000c
        /*00e2*/ 	.short	0x0044
        /*00e4*/ 	.byte	0x00, 0xf0, 0x11, 0x00


	//----- nvinfo : EIATTR_KPARAM_INFO
	.align		4
.L_45:
        /*00e8*/ 	.byte	0x04, 0x17
        /*00ea*/ 	.short	(.L_47 - .L_46)
.L_46:
        /*00ec*/ 	.word	0x00000000
        /*00f0*/ 	.short	0x000b
        /*00f2*/ 	.short	0x0040
        /*00f4*/ 	.byte	0x00, 0xf0, 0x11, 0x00


	//----- nvinfo : EIATTR_KPARAM_INFO
	.align		4
.L_47:
        /*00f8*/ 	.byte	0x04, 0x17
        /*00fa*/ 	.short	(.L_49 - .L_48)
.L_48:
        /*00fc*/ 	.word	0x00000000
        /*0100*/ 	.short	0x000a
        /*0102*/ 	.short	0x003c
        /*0104*/ 	.byte	0x00, 0xf0, 0x11, 0x00


	//----- nvinfo : EIATTR_KPARAM_INFO
	.align		4
.L_49:
        /*0108*/ 	.byte	0x04, 0x17
        /*010a*/ 	.short	(.L_51 - .L_50)
.L_50:
        /*010c*/ 	.word	0x00000000
        /*0110*/ 	.short	0x0009
        /*0112*/ 	.short	0x0038
        /*0114*/ 	.byte	0x00, 0xf0, 0x11, 0x00


	//----- nvinfo : EIATTR_KPARAM_INFO
	.align		4
.L_51:
        /*0118*/ 	.byte	0x04, 0x17
        /*011a*/ 	.short	(.L_53 - .L_52)
.L_52:
        /*011c*/ 	.word	0x00000000
        /*0120*/ 	.short	0x0008
        /*0122*/ 	.short	0x0034
        /*0124*/ 	.byte	0x00, 0xf0, 0x11, 0x00


	//----- nvinfo : EIATTR_KPARAM_INFO
	.align		4
.L_53:
        /*0128*/ 	.byte	0x04, 0x17
        /*012a*/ 	.short	(.L_55 - .L_54)
.L_54:
        /*012c*/ 	.word	0x00000000
        /*0130*/ 	.short	0x0007
        /*0132*/ 	.short	0x0030
        /*0134*/ 	.byte	0x00, 0xf0, 0x11, 0x00


	//----- nvinfo : EIATTR_KPARAM_INFO
	.align		4
.L_55:
        /*0138*/ 	.byte	0x04, 0x17
        /*013a*/ 	.short	(.L_57 - .L_56)
.L_56:
        /*013c*/ 	.word	0x00000000
        /*0140*/ 	.short	0x0006
        /*0142*/ 	.short	0x002c
        /*0144*/ 	.byte	0x00, 0xf0, 0x11, 0x00


	//----- nvinfo : EIATTR_KPARAM_INFO
	.align		4
.L_57:
        /*0148*/ 	.byte	0x04, 0x17
        /*014a*/ 	.short	(.L_59 - .L_58)
.L_58:
        /*014c*/ 	.word	0x00000000
        /*0150*/ 	.short	0x0005
        /*0152*/ 	.short	0x0028
        /*0154*/ 	.byte	0x00, 0xf0, 0x11, 0x00


	//----- nvinfo : EIATTR_KPARAM_INFO
	.align		4
.L_59:
        /*0158*/ 	.byte	0x04, 0x17
        /*015a*/ 	.short	(.L_61 - .L_60)
.L_60:
        /*015c*/ 	.word	0x00000000
        /*0160*/ 	.short	0x0004
        /*0162*/ 	.short	0x0020
        /*0164*/ 	.byte	0x00, 0xf4, 0x21, 0x00


	//----- nvinfo : EIATTR_KPARAM_INFO
	.align		4
.L_61:
        /*0168*/ 	.byte	0x04, 0x17
        /*016a*/ 	.short	(.L_63 - .L_62)
.L_62:
        /*016c*/ 	.word	0x00000000
        /*0170*/ 	.short	0x0003
        /*0172*/ 	.short	0x0018
        /*0174*/ 	.byte	0x00, 0xf4, 0x21, 0x00


	//----- nvinfo : EIATTR_KPARAM_INFO
	.align		4
.L_63:
        /*0178*/ 	.byte	0x04, 0x17
        /*017a*/ 	.short	(.L_65 - .L_64)
.L_64:
        /*017c*/ 	.word	0x00000000
        /*0180*/ 	.short	0x0002
        /*0182*/ 	.short	0x0010
        /*0184*/ 	.byte	0x00, 0xf4, 0x21, 0x00


	//----- nvinfo : EIATTR_KPARAM_INFO
	.align		4
.L_65:
        /*0188*/ 	.byte	0x04, 0x17
        /*018a*/ 	.short	(.L_67 - .L_66)
.L_66:
        /*018c*/ 	.word	0x00000000
        /*0190*/ 	.short	0x0001
        /*0192*/ 	.short	0x0008
        /*0194*/ 	.byte	0x00, 0xf4, 0x21, 0x00


	//----- nvinfo : EIATTR_KPARAM_INFO
	.align		4
.L_67:
        /*0198*/ 	.byte	0x04, 0x17
        /*019a*/ 	.short	(.L_69 - .L_68)
.L_68:
        /*019c*/ 	.word	0x00000000
        /*01a0*/ 	.short	0x0000
        /*01a2*/ 	.short	0x0000
        /*01a4*/ 	.byte	0x00, 0xf4, 0x21, 0x00


	//----- nvinfo : EIATTR_AT_ENTRY_FRAGMENTS
	.align		4
.L_69:
        /*01a8*/ 	.byte	0x04, 0x4f
        /*01aa*/ 	.short	(.L_71 - .L_70)


	//   ....[0]....
.L_70:
        /*01ac*/ 	.word	0x00000004


	//----- nvinfo : EIATTR_RESERVED_SMEM_USED
	.align		4
.L_71:
        /*01b0*/ 	.byte	0x01, 0x41
	.zero		2


	//----- nvinfo : EIATTR_SPARSE_MMA_MASK
	.align		4
        /*01b4*/ 	.byte	0x03, 0x50
        /*01b6*/ 	.short	0x0000


	//----- nvinfo : EIATTR_TCGEN05_1CTA_USED
	.align		4
        /*01b8*/ 	.byte	0x01, 0x51
	.zero		2


	//----- nvinfo : EIATTR_MAXREG_COUNT
	.align		4
        /*01bc*/ 	.byte	0x03, 0x1b
        /*01be*/ 	.short	0x00ff


	//----- nvinfo : EIATTR_NUM_BARRIERS
	.align		4
        /*01c0*/ 	.byte	0x02, 0x4c
        /*01c2*/ 	.byte	0x01
	.zero		1


	//----- nvinfo : EIATTR_ANNOTATIONS
	.align		4
        /*01c4*/ 	.byte	0x04, 0x55
        /*01c6*/ 	.short	(.L_73 - .L_72)


	//   ....[0]....
.L_72:
        /*01c8*/ 	.word	0x00000001
        /*01cc*/ 	.byte	0xc0, 0x0e, 0x00, 0x00, 0x01, 0x00, 0x00, 0x00, 0x00, 0x0f, 0x00, 0x00, 0x01, 0x00, 0x00, 0x00
        /* <DEDUP_REMOVED lines=48> */
        /*04dc*/ 	.byte	0xe0, 0xe3, 0x00, 0x00, 0x01, 0x00, 0x00, 0x00, 0x00, 0xe4, 0x00, 0x00


	//----- nvinfo : EIATTR_INT_WARP_WIDE_INSTR_OFFSETS
	.align		4
.L_73:
        /*04e8*/ 	.byte	0x04, 0x31
        /*04ea*/ 	.short	(.L_75 - .L_74)


	//   ....[0]....
.L_74:
        /*04ec*/ 	.word	0x00000b40


	//   ....[1]....
        /*04f0*/ 	.word	0x00000b60


	//   ....[2]....
        /*04f4*/ 	.word	0x00001350


	//   ....[3]....
        /*04f8*/ 	.word	0x00001470


	//   ....[4]....
        /*04fc*/ 	.word	0x00007a40


	//   ....[5]....
        /*0500*/ 	.word	0x0000f240


	//   ....[6]....
        /*0504*/ 	.word	0x0000f290


	//----- nvinfo : EIATTR_COOP_GROUP_MASK_REGIDS
	.align		4
.L_75:
        /*0508*/ 	.byte	0x04, 0x29
        /*050a*/ 	.short	(.L_77 - .L_76)


	//   ....[0]....
.L_76:
        /*050c*/ 	.word	0xffffffff


	//   ....[1]....
        /*0510*/ 	.word	0xffffffff


	//   ....[2]....
        /*0514*/ 	.word	0xffffffff


	//   ....[3]....
        /*0518*/ 	.word	0xffffffff


	//----- nvinfo : EIATTR_COOP_GROUP_INSTR_OFFSETS
	.align		4
.L_77:
        /*051c*/ 	.byte	0x04, 0x28
        /*051e*/ 	.short	(.L_79 - .L_78)


	//   ....[0]....
.L_78:
        /*0520*/ 	.word	0x00000070


	//   ....[1]....
        /*0524*/ 	.word	0x00000330


	//   ....[2]....
        /*0528*/ 	.word	0x0000f0d0


	//   ....[3]....
        /*052c*/ 	.word	0x0000f340


	//----- nvinfo : EIATTR_VRC_CTA_INIT_COUNT
	.align		4
.L_79:
        /*0530*/ 	.byte	0x02, 0x4a
        /*0532*/ 	.byte	0x80
	.zero		1


	//----- nvinfo : EIATTR_MBARRIER_INSTR_OFFSETS
	.align		4
        /*0534*/ 	.byte	0x04, 0x39
        /*0536*/ 	.short	(.L_81 - .L_80)


	//   ....[0]....
.L_80:
        /*0538*/ 	.word	0x00000fa0
        /*053c*/ 	.word	0x000000ff
        /*0540*/ 	.word	0x00000000
        /*0544*/ 	.short	0x0100
        /*0546*/ 	.byte	0x0e
	.zero		1


	//   ....[1]....
        /*0548*/ 	.word	0x000013e0
        /*054c*/ 	.word	0x000000ff
        /*0550*/ 	.word	0x00004008
        /*0554*/ 	.short	0x0100
        /*0556*/ 	.byte	0x0b
	.zero		1


	//   ....[2]....
        /*0558*/ 	.word	0x000015c0
        /*055c*/ 	.word	0x000000ff
        /*0560*/ 	.word	0x00002000
        /*0564*/ 	.short	0x0100
        /*0566*/ 	.byte	0x0b
	.zero		1


	//   ....[3]....
        /*0568*/ 	.word	0x00001700
        /*056c*/ 	.word	0x000000ff
        /*0570*/ 	.word	0x00002000
        /*0574*/ 	.short	0x010a
        /*0576*/ 	.byte	0x0b
	.zero		1


	//   ....[4]....
        /*0578*/ 	.word	0x000038d0
        /*057c*/ 	.word	0x000000ff
        /*0580*/ 	.word	0x00002000
        /*0584*/ 	.short	0x0108
        /*0586*/ 	.byte	0x0b
	.zero		1


	//   ....[5]....
        /*0588*/ 	.word	0x00007b00
        /*058c*/ 	.word	0x000000ff
        /*0590*/ 	.word	0x00004010
        /*0594*/ 	.short	0x0100
        /*0596*/ 	.byte	0x0b
	.zero		1


	//   ....[6]....
        /*0598*/ 	.word	0x00007d50
        /*059c*/ 	.word	0x000000ff
        /*05a0*/ 	.word	0x00004010
        /*05a4*/ 	.short	0x010a
        /*05a6*/ 	.byte	0x0b
	.zero		1


	//   ....[7]....
        /*05a8*/ 	.word	0x0000ba60
        /*05ac*/ 	.word	0x000000ff
        /*05b0*/ 	.word	0x00004010
        /*05b4*/ 	.short	0x0108
        /*05b6*/ 	.byte	0x0b
	.zero		1


	//   ....[8]....
        /*05b8*/ 	.word	0x0000bc00
        /*05bc*/ 	.word	0x000000ff
        /*05c0*/ 	.word	0x00000000
        /*05c4*/ 	.short	0x010a
        /*05c6*/ 	.byte	0x0e
	.zero		1


	//   ....[9]....
        /*05c8*/ 	.word	0x0000e550
        /*05cc*/ 	.word	0x000000ff
        /*05d0*/ 	.word	0x00000000
        /*05d4*/ 	.short	0x010a
        /*05d6*/ 	.byte	0x0e
	.zero		1


	//   ....[10]....
        /*05d8*/ 	.word	0x0000e880
        /*05dc*/ 	.word	0x000000ff
        /*05e0*/ 	.word	0x00004000
        /*05e4*/ 	.short	0x0108
        /*05e6*/ 	.byte	0x0b
	.zero		1


	//   ....[11]....
        /*05e8*/ 	.word	0x0000e8f0
        /*05ec*/ 	.word	0x000000ff
        /*05f0*/ 	.word	0x00004008
        /*05f4*/ 	.short	0x0108
        /*05f6*/ 	.byte	0x0b
	.zero		1


	//   ....[12]....
        /*05f8*/ 	.word	0x0000f360
        /*05fc*/ 	.word	0x000000ff
        /*0600*/ 	.word	0x00002000
        /*0604*/ 	.short	0x010a
        /*0606*/ 	.byte	0x0b
	.zero		1


	//   ....[13]....
        /*0608*/ 	.word	0x0000f390
        /*060c*/ 	.word	0x000000ff
        /*0610*/ 	.word	0x00004010
        /*0614*/ 	.short	0x010a
        /*0616*/ 	.byte	0x0b
	.zero		1


	//   ....[14]....
        /*0618*/ 	.word	0x0000f3c0
        /*061c*/ 	.word	0x000000ff
        /*0620*/ 	.word	0x00000000
        /*0624*/ 	.short	0x010a
        /*0626*/ 	.byte	0x0e
	.zero		1


	//   ....[15]....
        /*0628*/ 	.word	0x0000f3f0
        /*062c*/ 	.word	0x000000ff
        /*0630*/ 	.word	0x00000000
        /*0634*/ 	.short	0x010a
        /*0636*/ 	.byte	0x0e
	.zero		1


	//----- nvinfo : EIATTR_NUM_MBARRIERS
	.align		4
.L_81:
        /*0638*/ 	.byte	0x03, 0x38
        /*063a*/ 	.short	0xffff


	//----- nvinfo : EIATTR_EXIT_INSTR_OFFSETS
	.align		4
        /*063c*/ 	.byte	0x04, 0x1c
        /*063e*/ 	.short	(.L_83 - .L_82)


	//   ....[0]....
.L_82:
        /*0640*/ 	.word	0x0000f350


	//----- nvinfo : EIATTR_REQNTID
	.align		4
.L_83:
        /*0644*/ 	.byte	0x04, 0x10
        /*0646*/ 	.short	(.L_85 - .L_84)
.L_84:
        /*0648*/ 	.word	0x00000080
        /*064c*/ 	.word	0x00000001
        /*0650*/ 	.word	0x00000001


	//----- nvinfo : EIATTR_CRS_STACK_SIZE
	.align		4
.L_85:
        /*0654*/ 	.byte	0x04, 0x1e
        /*0656*/ 	.short	(.L_87 - .L_86)
.L_86:
        /*0658*/ 	.word	0x00000000


	//----- nvinfo : EIATTR_CBANK_PARAM_SIZE
	.align		4
.L_87:
        /*065c*/ 	.byte	0x03, 0x19
        /*065e*/ 	.short	0x0088


	//----- nvinfo : EIATTR_PARAM_CBANK
	.align		4
        /*0660*/ 	.byte	0x04, 0x0a
        /*0662*/ 	.short	(.L_89 - .L_88)
	.align		4
.L_88:
        /*0664*/ 	.word	index@(.nv.constant0.attn_fwd)
        /*0668*/ 	.short	0x0380
        /*066a*/ 	.short	0x0088


	//----- nvinfo : EIATTR_SW_WAR
	.align		4
.L_89:
        /*066c*/ 	.byte	0x04, 0x36
        /*066e*/ 	.short	(.L_91 - .L_90)
.L_90:
        /*0670*/ 	.word	0x00000008
.L_91:


//--------------------- .nv.compat                --------------------------
	.section	.nv.compat,"",@"SHT_CUDA_COMPAT_INFO"
	.align	4
        /*0000*/ 	.byte	0x02, 0x02, 0x02, 0x00, 0x02, 0x05, 0x05, 0x00, 0x02, 0x03, 0x00, 0x00, 0x02, 0x06, 0x01, 0x00


//--------------------- .nv.callgraph             --------------------------
	.section	.nv.callgraph,"",@"SHT_CUDA_CALLGRAPH"
	.align	4
	.sectionentsize	8
	.align		4
        /*0000*/ 	.word	0x00000000
	.align		4
        /*0004*/ 	.word	0xffffffff
	.align		4
        /*0008*/ 	.word	0x00000000
	.align		4
        /*000c*/ 	.word	0xfffffffe
	.align		4
        /*0010*/ 	.word	0x00000000
	.align		4
        /*0014*/ 	.word	0xfffffffd
	.align		4
        /*0018*/ 	.word	0x00000000
	.align		4
        /*001c*/ 	.word	0xfffffffc


//--------------------- .nv.constant4             --------------------------
	.section	.nv.constant4,"a",@progbits
	.align	8
	.align		8
.nv.constant4:
        /*0000*/ 	.dword	_$_str


//--------------------- .text.attn_fwd            --------------------------
	.section	.text.attn_fwd,"ax",@progbits
	.align	128
        .global         attn_fwd
        .type           attn_fwd,@function
        .size           attn_fwd,(.L_x_28 - attn_fwd)
        .other          attn_fwd,@"STO_CUDA_ENTRY STV_DEFAULT"
attn_fwd:
.text.attn_fwd:
[----:B------:R-:W0:Y:S01]  /*0000*/  LDC R1, c[0x0][0x37c] ;  /* 0x0000df00ff017b82 */ /* 0x000e220000000800 */
[----:B------:R-:W1:Y:S01]  /*0010*/  S2R R0, SR_TID.X ;  /* 0x0000000000007919 */ /* 0x000e620000002100 */
[----:B0-----:R-:W-:Y:S01]  /*0020*/  VIADD R1, R1, 0xfffffeb8 ;  /* 0xfffffeb801017836 */ /* 0x001fe20000000000 */
[----:B-1----:R-:W-:-:S13]  /*0030*/  ISETP.GE.U32.AND P0, PT, R0, 0x20, PT ;  /* 0x000000200000780c */ /* 0x002fda0003f06070 */
[----:B------:R-:W-:Y:S02]  /*0040*/  VOTEU.ANY UP0, P0 ;  /* 0x0000000000ff7886 */ /* 0x000fe40000000100 */
[----:B------:R-:W-:Y:S05]  /*0050*/  BRA.U UP0, `(.L_x_0) ;  /* 0x0000000100b87547 */ /* 0x000fea000b800000 */
[----:B------:R-:W0:Y:S01]  /*0060*/  S2UR UR6, SR_CgaCtaId ;  /* 0x00000000000679c3 */ /* 0x000e220000008800 */
[----:B------:R-:W-:Y:S01]  /*0070*/  NOP ;  /* 0x0000000000007918 */ /* 0x000fe20000000000 */
[----:B------:R-:W-:Y:S02]  /*0080*/  UMOV UR4, 0x40 ;  /* 0x0000004000047882 */ /* 0x000fe40000000000 */
[----:B0-----:R-:W-:-:S09]  /*0090*/  ULEA UR4, UR6, UR4, 0x18 ;  /* 0x0000000406047291 */ /* 0x001fd2000f8ec0ff */
[----:B------:R-:W0:Y:S01]  /*00a0*/  LDS.U8 R0, [UR4] ;  /* 0x00000004ff007984 */ /* 0x000e220008000000 */
[----:B------:R-:W-:Y:S02]  /*00b0*/  UMOV UR4, 0x400 ;  /* 0x0000040000047882 */ /* 0x000fe40000000000 */
[----:B------:R-:W-:Y:S01]  /*00c0*/  ULEA UR4, UR6, UR4, 0x18 ;  /* 0x0000000406047291 */ /* 0x000fe2000f8ec0ff */
[----:B0-----:R-:W-:-:S13]  /*00d0*/  ISETP.NE.AND P0, PT, R0, RZ, PT ;  /* 0x000000ff0000720c */ /* 0x001fda0003f05270 */
[----:B------:R-:W-:Y:S05]  /*00e0*/  @P0 BRA `(.L_x_1) ;  /* 0x00000000007c0947 */ /* 0x000fea0003800000 */
[----:B------:R-:W-:-:S13]  /*00f0*/  ELECT P0, URZ, PT ;  /* 0x0000000000ff782f */ /* 0x000fda0003800000 */
[----:B------:R-:W-:Y:S05]  /*0100*/  @!P0 BRA `(.L_x_2) ;  /* 0x0000000000848947 */ /* 0x000fea0003800000 */
[----:B------:R-:W-:Y:S01]  /*0110*/  UMOV UR5, 0x8 ;  /* 0x0000000800057882 */ /* 0x000fe20000000000 */
[----:B------:R-:W-:Y:S02]  /*0120*/  IMAD.MOV.U32 R4, RZ, RZ, 0x1 ;  /* 0x00000001ff047424 */ /* 0x000fe400078e00ff */
[----:B------:R-:W-:Y:S02]  /*0130*/  IMAD.MOV.U32 R5, RZ, RZ, 0xff ;  /* 0x000000ffff057424 */ /* 0x000fe400078e00ff */
[----:B------:R-:W-:Y:S04]  /*0140*/  DEPBAR.LE SB0, 0x36 ;  /* 0x00008d800000791a */ /* 0x000fe80000000000 */
[----:B------:R-:W0:Y:S02]  /*0150*/  UTCATOMSWS.FIND_AND_SET.ALIGN UP1, UR5, UR5 ;  /* 0x00000005000575e3 */ /* 0x000e240008020800 */
[----:B0-----:R-:W-:-:S04]  /*0160*/  PLOP3.LUT P0, PT, PT, PT, UP1, 0x80, 0x8 ;  /* 0x000000000008781c */ /* 0x001fc80003f0f018 */
[----:B------:R-:W-:-:S04]  /*0170*/  SEL R0, RZ, 0xffffffff, !P0 ;  /* 0xffffffffff007807 */ /* 0x000fc80004000000 */
[----:B------:R-:W-:Y:S01]  /*0180*/  ISETP.NE.AND P0, PT, R0, RZ, PT ;  /* 0x000000ff0000720c */ /* 0x000fe20003f05270 */
[----:B------:R-:W-:-:S12]  /*0190*/  IMAD.U32 R0, RZ, RZ, UR5 ;  /* 0x00000005ff007e24 */ /* 0x000fd8000f8e00ff */
[----:B------:R-:W-:Y:S05]  /*01a0*/  @P0 BRA `(.L_x_3) ;  /* 0x0000000000240947 */ /* 0x000fea0003800000 */
.L_x_4:
[----:B------:R-:W-:Y:S05]  /*01b0*/  NANOSLEEP 0x64 ;  /* 0x000000640000795d */ /* 0x000fea0003800000 */
[----:B------:R-:W-:-:S05]  /*01c0*/  UMOV UR5, 0x8 ;  /* 0x0000000800057882 */ /* 0x000fca0000000000 */
[----:B------:R-:W-:Y:S04]  /*01d0*/  DEPBAR.LE SB0, 0x36 ;  /* 0x00008d800000791a */ /* 0x000fe80000000000 */
[----:B------:R-:W0:Y:S02]  /*01e0*/  UTCATOMSWS.FIND_AND_SET.ALIGN UP1, UR5, UR5 ;  /* 0x00000005000575e3 */ /* 0x000e240008020800 */
[----:B0-----:R-:W-:-:S04]  /*01f0*/  PLOP3.LUT P0, PT, PT, PT, UP1, 0x80, 0x8 ;  /* 0x000000000008781c */ /* 0x001fc80003f0f018 */
[----:B------:R-:W-:-:S04]  /*0200*/  SEL R0, RZ, 0xffffffff, !P0 ;  /* 0xffffffffff007807 */ /* 0x000fc80004000000 */
[----:B------:R-:W-:Y:S01]  /*0210*/  ISETP.NE.AND P0, PT, R0, RZ, PT ;  /* 0x000000ff0000720c */ /* 0x000fe20003f05270 */
[----:B------:R-:W-:-:S12]  /*0220*/  IMAD.U32 R0, RZ, RZ, UR5 ;  /* 0x00000005ff007e24 */ /* 0x000fd8000f8e00ff */
[----:B------:R-:W-:Y:S05]  /*0230*/  @!P0 BRA `(.L_x_4) ;  /* 0xfffffffc00dc8947 */ /* 0x000fea000383ffff */
.L_x_3:
[C---:B------:R-:W-:Y:S01]  /*0240*/  VIADD R3, R0.reuse, 0x10 ;  /* 0x0000001000037836 */ /* 0x040fe20000000000 */
[----:B------:R-:W-:Y:S01]  /*0250*/  UMOV UR5, 0x50 ;  /* 0x0000005000057882 */ /* 0x000fe20000000000 */
[----:B------:R-:W-:Y:S01]  /*0260*/  SHF.L.U32 R2, R5, R0, RZ ;  /* 0x0000000005027219 */ /* 0x000fe200000006ff */
[----:B------:R-:W-:Y:S01]  /*0270*/  ULEA UR5, UR6, UR5, 0x18 ;  /* 0x0000000506057291 */ /* 0x000fe2000f8ec0ff */
[----:B------:R-:W-:Y:S01]  /*0280*/  IMAD.SHL.U32 R0, R0, 0x20, RZ ;  /* 0x0000002000007824 */ /* 0x000fe200078e00ff */
[----:B------:R-:W-:-:S04]  /*0290*/  SHF.L.U32 R3, R4, R3, RZ ;  /* 0x0000000304037219 */ /* 0x000fc800000006ff */
[----:B------:R-:W-:-:S05]  /*02a0*/  LOP3.LUT R2, R3, R2, RZ, 0xfc, !PT ;  /* 0x0000000203027212 */ /* 0x000fca00078efcff */
[----:B------:R0:W-:Y:S04]  /*02b0*/  ATOMS.OR RZ, [UR5], R2 ;  /* 0x00000002ffff798c */ /* 0x0001e8000b000005 */
[----:B------:R0:W-:Y:S01]  /*02c0*/  STS [UR4], R0 ;  /* 0x00000000ff007988 */ /* 0x0001e20008000804 */
[----:B------:R-:W-:Y:S05]  /*02d0*/  BRA `(.L_x_2) ;  /* 0x0000000000107947 */ /* 0x000fea0003800000 */
.L_x_1:
[----:B------:R-:W-:Y:S01]  /*02e0*/  IMAD.MOV.U32 R0, RZ, RZ, -0x1 ;  /* 0xffffffffff007424 */ /* 0x000fe200078e00ff */
[----:B------:R-:W-:-:S04]  /*02f0*/  MOV R2, 0x320 ;  /* 0x0000032000027802 */ /* 0x000fc80000000f00 */
[----:B------:R0:W-:Y:S03]  /*0300*/  STS [UR4], R0 ;  /* 0x00000000ff007988 */ /* 0x0001e60008000804 */
[----:B0-----:R-:W-:Y:S05]  /*0310*/  CALL.REL.NOINC `($__internal_1_$__cuda_sm10x_tcgen05_guardrail_trap_phase_invalid_during_alloc) ;  /* 0x000000f0004c7944 */ /* 0x001fea0003c00000 */
.L_x_2:
[----:B------:R-:W-:Y:S05]  /*0320*/  WARPSYNC.ALL ;  /* 0x0000000000007948 */ /* 0x000fea0003800000 */
[----:B------:R-:W-:Y:S01]  /*0330*/  NOP ;  /* 0x0000000000007918 */ /* 0x000fe20000000000 */
.L_x_0:
[----:B------:R-:W1:Y:S01]  /*0340*/  S2UR UR12, SR_CTAID.X ;  /* 0x00000000000c79c3 */ /* 0x000e620000002500 */
[----:B------:R-:W2:Y:S01]  /*0350*/  S2R R38, SR_TID.X ;  /* 0x0000000000267919 */ /* 0x000ea20000002100 */
[----:B------:R-:W3:Y:S01]  /*0360*/  LDCU.64 UR4, c[0x0][0x3b0] ;  /* 0x00007600ff0477ac */ /* 0x000ee20008000a00 */
[----:B------:R-:W-:Y:S01]  /*0370*/  UMOV UR11, 0x400 ;  /* 0x00000400000b7882 */ /* 0x000fe20000000000 */
[----:B------:R-:W4:Y:S04]  /*0380*/  LDCU.64 UR26, c[0x0][0x358] ;  /* 0x00006b00ff1a77ac */ /* 0x000f280008000a00 */
[----:B------:R-:W0:Y:S08]  /*0390*/  S2UR UR6, SR_CgaCtaId ;  /* 0x00000000000679c3 */ /* 0x000e300000008800 */
[----:B------:R-:W3:Y:S01]  /*03a0*/  S2UR UR7, SR_CTAID.Y ;  /* 0x00000000000779c3 */ /* 0x000ee20000002600 */
[----:B-1----:R-:W-:-:S07]  /*03b0*/  USHF.L.U32 UR12, UR12, 0x7, URZ ;  /* 0x000000070c0c7899 */ /* 0x002fce00080006ff */
[----:B------:R-:W1:Y:S01]  /*03c0*/  LDC.64 R6, c[0x0][0x380] ;  /* 0x0000e000ff067b82 */ /* 0x000e620000000a00 */
[----:B0-----:R-:W-:Y:S01]  /*03d0*/  IMAD.U32 R2, RZ, RZ, UR12 ;  /* 0x0000000cff027e24 */ /* 0x001fe2000f8e00ff */
[----:B------:R-:W-:-:S06]  /*03e0*/  ULEA UR11, UR6, UR11, 0x18 ;  /* 0x0000000b060b7291 */ /* 0x000fcc000f8ec0ff */
[----:B------:R-:W-:Y:S01]  /*03f0*/  BAR.SYNC.DEFER_BLOCKING 0x0 ;  /* 0x0000000000007b1d */ /* 0x000fe20000010000 */
[----:B--2---:R-:W-:-:S07]  /*0400*/  LOP3.LUT R2, R2, 0x7f, R38, 0xf8, !PT ;  /* 0x0000007f02027812 */ /* 0x004fce00078ef826 */
[----:B------:R-:W0:Y:S01]  /*0410*/  LDC R35, c[0x0][0x3b8] ;  /* 0x0000ee00ff237b82 */ /* 0x000e220000000800 */
[----:B---3--:R-:W-:Y:S01]  /*0420*/  UIMAD UR4, UR7, UR4, URZ ;  /* 0x00000004070472a4 */ /* 0x008fe2000f8e02ff */
[----:B------:R-:W-:-:S03]  /*0430*/  IMAD R0, R2, UR5, RZ ;  /* 0x0000000502007c24 */ /* 0x000fc6000f8e02ff */
[----:B------:R-:W-:Y:S01]  /*0440*/  USHF.L.U32 UR8, UR4, 0x1, URZ ;  /* 0x0000000104087899 */ /* 0x000fe200080006ff */
[C---:B------:R-:W-:Y:S01]  /*0450*/  IMAD.SHL.U32 R5, R0.reuse, 0x2, RZ ;  /* 0x0000000200057824 */ /* 0x040fe200078e00ff */
[----:B------:R-:W-:Y:S01]  /*0460*/  UIMAD.WIDE UR4, UR4, 0x2, URZ ;  /* 0x00000002040478a5 */ /* 0x000fe2000f8e02ff */
[----:B------:R-:W-:-:S03]  /*0470*/  IMAD.HI R0, R0, 0x2, RZ ;  /* 0x0000000200007827 */ /* 0x000fc600078e02ff */
[----:B-1----:R-:W-:-:S04]  /*0480*/  IADD3 R4, P0, P1, R5, UR8, R6 ;  /* 0x0000000805047c10 */ /* 0x002fc8000f91e006 */
[----:B------:R-:W-:Y:S01]  /*0490*/  IADD3.X R5, PT, PT, R0, UR5, R7, P0, P1 ;  /* 0x0000000500057c10 */ /* 0x000fe200087e2407 */
[----:B------:R-:W1:Y:S01]  /*04a0*/  LDS R34, [UR11] ;  /* 0x0000000bff227984 */ /* 0x000e620008000800 */
[----:B------:R-:W-:Y:S01]  /*04b0*/  BAR.SYNC.DEFER_BLOCKING 0x0 ;  /* 0x0000000000007b1d */ /* 0x000fe20000010000 */
[C---:B0-----:R-:W-:Y:S02]  /*04c0*/  IMAD.SHL.U32 R3, R35.reuse, 0x2, RZ ;  /* 0x0000000223037824 */ /* 0x041fe400078e00ff */
[C---:B------:R-:W-:Y:S02]  /*04d0*/  IMAD R7, R35.reuse, 0x12, RZ ;  /* 0x0000001223077824 */ /* 0x040fe400078e02ff */
[----:B------:R-:W-:Y:S01]  /*04e0*/  IMAD R9, R35, 0x14, RZ ;  /* 0x0000001423097824 */ /* 0x000fe200078e02ff */
[-C--:B------:R-:W-:Y:S01]  /*04f0*/  IADD3 R6, P6, PT, R3, R4.reuse, RZ ;  /* 0x0000000403067210 */ /* 0x080fe20007fde0ff */
[C---:B------:R-:W-:Y:S01]  /*0500*/  IMAD R17, R35.reuse, 0x6, RZ ;  /* 0x0000000623117824 */ /* 0x040fe200078e02ff */
[CC--:B------:R-:W-:Y:S01]  /*0510*/  LEA R8, P4, R35.reuse, R4.reuse, 0x2 ;  /* 0x0000000423087211 */ /* 0x0c0fe200078810ff */
[----:B------:R-:W-:Y:S01]  /*0520*/  IMAD R25, R35, 0xa, RZ ;  /* 0x0000000a23197824 */ /* 0x000fe200078e02ff */
[-C--:B------:R-:W-:Y:S01]  /*0530*/  IADD3 R22, P0, PT, R7, R4.reuse, RZ ;  /* 0x0000000407167210 */ /* 0x080fe20007f1e0ff */
[----:B------:R-:W-:Y:S01]  /*0540*/  IMAD R11, R35, 0x3, RZ ;  /* 0x00000003230b7824 */ /* 0x000fe200078e02ff */
[-C--:B------:R-:W-:Y:S01]  /*0550*/  IADD3 R24, P3, PT, R9, R4.reuse, RZ ;  /* 0x0000000409187210 */ /* 0x080fe20007f7e0ff */
[C---:B------:R-:W-:Y:S01]  /*0560*/  IMAD.SHL.U32 R13, R35.reuse, 0x4, RZ ;  /* 0x00000004230d7824 */ /* 0x040fe200078e00ff */
[CC--:B------:R-:W-:Y:S01]  /*0570*/  LEA.HI.X.SX32 R7, R35.reuse, R5.reuse, 0x1, P6 ;  /* 0x0000000523077211 */ /* 0x0c0fe200030f0eff */
[----:B------:R-:W-:Y:S01]  /*0580*/  IMAD R15, R35, 0x5, RZ ;  /* 0x00000005230f7824 */ /* 0x000fe200078e02ff */
[-C--:B------:R-:W-:Y:S01]  /*0590*/  IADD3 R10, P5, PT, R17, R4.reuse, RZ ;  /* 0x00000004110a7210 */ /* 0x080fe20007fbe0ff */
[C---:B------:R-:W-:Y:S01]  /*05a0*/  IMAD R29, R35.reuse, 0xc, RZ ;  /* 0x0000000c231d7824 */ /* 0x040fe200078e02ff */
[C---:B------:R-:W-:Y:S01]  /*05b0*/  LEA R12, P6, R35.reuse, R4, 0x3 ;  /* 0x00000004230c7211 */ /* 0x040fe200078c18ff */
[----:B------:R-:W-:Y:S01]  /*05c0*/  IMAD R33, R35, 0xe, RZ ;  /* 0x0000000e23217824 */ /* 0x000fe200078e02ff */
[----:B------:R-:W-:-:S02]  /*05d0*/  LEA.HI.X.SX32 R9, R3, R5, 0x1, P4 ;  /* 0x0000000503097211 */ /* 0x000fc400020f0eff */
[-C--:B------:R-:W-:Y:S01]  /*05e0*/  IADD3 R14, P4, PT, R25, R4.reuse, RZ ;  /* 0x00000004190e7210 */ /* 0x080fe20007f9e0ff */
[----:B------:R-:W-:Y:S01]  /*05f0*/  IMAD R31, R35, 0x18, RZ ;  /* 0x00000018231f7824 */ /* 0x000fe200078e02ff */
[-C--:B------:R-:W-:Y:S01]  /*0600*/  LEA.HI.X.SX32 R11, R11, R5.reuse, 0x1, P5 ;  /* 0x000000050b0b7211 */ /* 0x080fe200028f0eff */
[----:B------:R-:W-:Y:S01]  /*0610*/  IMAD R19, R35, 0x7, RZ ;  /* 0x0000000723137824 */ /* 0x000fe200078e02ff */
[-C--:B------:R-:W-:Y:S01]  /*0620*/  LEA.HI.X.SX32 R13, R13, R5.reuse, 0x1, P6 ;  /* 0x000000050d0d7211 */ /* 0x080fe200030f0eff */
[----:B------:R-:W-:Y:S01]  /*0630*/  IMAD.SHL.U32 R21, R35, 0x8, RZ ;  /* 0x0000000823157824 */ /* 0x000fe200078e00ff */
[-C--:B------:R-:W-:Y:S01]  /*0640*/  IADD3 R16, P5, PT, R29, R4.reuse, RZ ;  /* 0x000000041d107210 */ /* 0x080fe20007fbe0ff */
[----:B------:R-:W-:Y:S01]  /*0650*/  IMAD R27, R35, 0x16, RZ ;  /* 0x00000016231b7824 */ /* 0x000fe200078e02ff */
[-C--:B------:R-:W-:Y:S01]  /*0660*/  IADD3 R18, P6, PT, R33, R4.reuse, RZ ;  /* 0x0000000421127210 */ /* 0x080fe20007fde0ff */
[----:B------:R-:W-:Y:S01]  /*0670*/  IMAD R39, R35, 0x1a, RZ ;  /* 0x0000001a23277824 */ /* 0x000fe200078e02ff */
[-C--:B------:R-:W-:Y:S01]  /*0680*/  LEA.HI.X.SX32 R15, R15, R5.reuse, 0x1, P4 ;  /* 0x000000050f0f7211 */ /* 0x080fe200020f0eff */
[C---:B------:R-:W-:Y:S01]  /*0690*/  IMAD R41, R35.reuse, 0x1c, RZ ;  /* 0x0000001c23297824 */ /* 0x040fe200078e02ff */
[CC--:B------:R-:W-:Y:S01]  /*06a0*/  LEA R20, P4, R35.reuse, R4.reuse, 0x4 ;  /* 0x0000000423147211 */ /* 0x0c0fe200078820ff */
[----:B------:R-:W-:Y:S01]  /*06b0*/  IMAD R43, R35, 0x1e, RZ ;  /* 0x0000001e232b7824 */ /* 0x000fe200078e02ff */
[-C--:B------:R-:W-:Y:S01]  /*06c0*/  IADD3 R28, P1, PT, R31, R4.reuse, RZ ;  /* 0x000000041f1c7210 */ /* 0x080fe20007f3e0ff */
[----:B------:R-:W-:Y:S01]  /*06d0*/  IMAD R23, R35, 0x9, RZ ;  /* 0x0000000923177824 */ /* 0x000fe200078e02ff */
[-C--:B------:R-:W-:Y:S01]  /*06e0*/  LEA.HI.X.SX32 R17, R17, R5.reuse, 0x1, P5 ;  /* 0x0000000511117211 */ /* 0x080fe200028f0eff */
[----:B------:R-:W-:Y:S01]  /*06f0*/  IMAD R3, R35, 0xb, RZ ;  /* 0x0000000b23037824 */ /* 0x000fe200078e02ff */
[----:B------:R-:W-:Y:S01]  /*0700*/  LEA.HI.X.SX32 R19, R19, R5, 0x1, P6 ;  /* 0x0000000513137211 */ /* 0x000fe200030f0eff */
[----:B------:R-:W-:Y:S01]  /*0710*/  IMAD R31, R35, 0xd, RZ ;  /* 0x0000000d231f7824 */ /* 0x000fe200078e02ff */
[----:B----4-:R0:W5:Y:S01]  /*0720*/  LDG.E.U16 R37, desc[UR26][R4.64] ;  /* 0x0000001a04257981 */ /* 0x010162000c1e1500 */
[-C--:B------:R-:W-:Y:S01]  /*0730*/  IADD3 R26, P2, PT, R27, R4.reuse, RZ ;  /* 0x000000041b1a7210 */ /* 0x080fe20007f5e0ff */
[----:B------:R-:W-:Y:S01]  /*0740*/  IMAD R35, R35, 0xf, RZ ;  /* 0x0000000f23237824 */ /* 0x000fe200078e02ff */
[-C--:B------:R-:W-:Y:S01]  /*0750*/  IADD3 R30, P5, PT, R39, R4.reuse, RZ ;  /* 0x00000004271e7210 */ /* 0x080fe20007fbe0ff */
[----:B------:R-:W5:Y:S01]  /*0760*/  LDG.E.U16 R8, desc[UR26][R8.64] ;  /* 0x0000001a08087981 */ /* 0x000f62000c1e1500 */
[----:B------:R-:W-:-:S02]  /*0770*/  IADD3 R32, P6, PT, R41, R4, RZ ;  /* 0x0000000429207210 */ /* 0x000fc40007fde0ff */
[-C--:B------:R-:W-:Y:S01]  /*0780*/  LEA.HI.X.SX32 R21, R21, R5.reuse, 0x1, P4 ;  /* 0x0000000515157211 */ /* 0x080fe200020f0eff */
[----:B------:R-:W5:Y:S01]  /*0790*/  LDG.E.U16 R10, desc[UR26][R10.64] ;  /* 0x0000001a0a0a7981 */ /* 0x000f62000c1e1500 */
[-C--:B------:R-:W-:Y:S02]  /*07a0*/  LEA.HI.X.SX32 R23, R23, R5.reuse, 0x1, P0 ;  /* 0x0000000517177211 */ /* 0x080fe400000f0eff */
[----:B0-----:R-:W-:Y:S01]  /*07b0*/  IADD3 R4, P4, PT, R43, R4, RZ ;  /* 0x000000042b047210 */ /* 0x001fe20007f9e0ff */
[----:B------:R-:W5:Y:S01]  /*07c0*/  LDG.E.U16 R14, desc[UR26][R14.64] ;  /* 0x0000001a0e0e7981 */ /* 0x000f62000c1e1500 */
[-C--:B------:R-:W-:Y:S02]  /*07d0*/  LEA.HI.X.SX32 R25, R25, R5.reuse, 0x1, P3 ;  /* 0x0000000519197211 */ /* 0x080fe400018f0eff */
[-C--:B------:R-:W-:Y:S01]  /*07e0*/  LEA.HI.X.SX32 R27, R3, R5.reuse, 0x1, P2 ;  /* 0x00000005031b7211 */ /* 0x080fe200010f0eff */
[----:B------:R-:W5:Y:S01]  /*07f0*/  LDG.E.U16 R16, desc[UR26][R16.64] ;  /* 0x0000001a10107981 */ /* 0x000f62000c1e1500 */
[----:B------:R-:W-:-:S02]  /*0800*/  LEA.HI.X.SX32 R29, R29, R5, 0x1, P1 ;  /* 0x000000051d1d7211 */ /* 0x000fc400008f0eff */
[-C--:B------:R-:W-:Y:S01]  /*0810*/  LEA.HI.X.SX32 R31, R31, R5.reuse, 0x1, P5 ;  /* 0x000000051f1f7211 */ /* 0x080fe200028f0eff */
[----:B------:R-:W5:Y:S01]  /*0820*/  LDG.E.U16 R18, desc[UR26][R18.64] ;  /* 0x0000001a12127981 */ /* 0x000f62000c1e1500 */
[-C--:B------:R-:W-:Y:S02]  /*0830*/  LEA.HI.X.SX32 R33, R33, R5.reuse, 0x1, P6 ;  /* 0x0000000521217211 */ /* 0x080fe400030f0eff */
[----:B------:R-:W-:Y:S01]  /*0840*/  LEA.HI.X.SX32 R5, R35, R5, 0x1, P4 ;  /* 0x0000000523057211 */ /* 0x000fe200020f0eff */
[----:B------:R-:W5:Y:S04]  /*0850*/  LDG.E.U16 R21, desc[UR26][R20.64] ;  /* 0x0000001a14157981 */ /* 0x000f68000c1e1500 */
[----:B------:R-:W5:Y:S04]  /*0860*/  LDG.E.U16 R22, desc[UR26][R22.64] ;  /* 0x0000001a16167981 */ /* 0x000f68000c1e1500 */
[----:B------:R-:W5:Y:S04]  /*0870*/  LDG.E.U16 R24, desc[UR26][R24.64] ;  /* 0x0000001a18187981 */ /* 0x000f68000c1e1500 */
[----:B------:R-:W5:Y:S04]  /*0880*/  LDG.E.U16 R26, desc[UR26][R26.64] ;  /* 0x0000001a1a1a7981 */ /* 0x000f68000c1e1500 */
[----:B------:R-:W5:Y:S04]  /*0890*/  LDG.E.U16 R28, desc[UR26][R28.64] ;  /* 0x0000001a1c1c7981 */ /* 0x000f68000c1e1500 */
[----:B------:R-:W5:Y:S04]  /*08a0*/  LDG.E.U16 R30, desc[UR26][R30.64] ;  /* 0x0000001a1e1e7981 */ /* 0x000f68000c1e1500 */
[----:B------:R-:W5:Y:S04]  /*08b0*/  LDG.E.U16 R32, desc[UR26][R32.64] ;  /* 0x0000001a20207981 */ /* 0x000f68000c1e1500 */
[----:B------:R-:W5:Y:S01]  /*08c0*/  LDG.E.U16 R0, desc[UR26][R4.64] ;  /* 0x0000001a04007981 */ /* 0x000f62000c1e1500 */
[----:B------:R-:W-:-:S03]  /*08d0*/  IMAD.SHL.U32 R3, R38, 0x2, RZ ;  /* 0x0000000226037824 */ /* 0x000fc600078e00ff */
[----:B------:R0:W5:Y:S01]  /*08e0*/  LDG.E.U16 R6, desc[UR26][R6.64] ;  /* 0x0000001a06067981 */ /* 0x000162000c1e1500 */
[----:B------:R-:W-:-:S03]  /*08f0*/  LOP3.LUT R134, R38, 0x40, RZ, 0xc0, !PT ;  /* 0x0000004026867812 */ /* 0x000fc600078ec0ff */
[----:B------:R2:W5:Y:S01]  /*0900*/  LDG.E.U16 R12, desc[UR26][R12.64] ;  /* 0x0000001a0c0c7981 */ /* 0x000562000c1e1500 */
[----:B-1----:R-:W-:Y:S02]  /*0910*/  R2UR UR10, R34 ;  /* 0x00000000220a72ca */ /* 0x002fe400000e0000 */
[----:B0-----:R-:W-:Y:S02]  /*0920*/  SHF.R.U32.HI R7, RZ, 0x5, R38 ;  /* 0x00000005ff077819 */ /* 0x001fe40000011626 */
[----:B--2---:R-:W-:Y:S02]  /*0930*/  LOP3.LUT R13, R3, 0x7e, RZ, 0xc0, !PT ;  /* 0x0000007e030d7812 */ /* 0x004fe400078ec0ff */
[----:B------:R-:W-:-:S03]  /*0940*/  R2UR UR21, R7 ;  /* 0x00000000071572ca */ /* 0x000fc600000e0000 */
[----:B------:R-:W-:-:S05]  /*0950*/  IMAD R134, R134, 0x20, R13 ;  /* 0x0000002086867824 */ /* 0x000fca00078e020d */
[----:B------:R-:W-:Y:S01]  /*0960*/  LOP3.LUT R40, R134, 0x10, RZ, 0x3c, !PT ;  /* 0x0000001086287812 */ /* 0x000fe200078e3cff */
[----:B------:R-:W-:Y:S06]  /*0970*/  BRA.U UP0, `(.L_x_5) ;  /* 0x0000000100187547 */ /* 0x000fec000b800000 */
[----:B------:R-:W-:Y:S01]  /*0980*/  ELECT P0, URZ, PT ;  /* 0x0000000000ff782f */ /* 0x000fe20003800000 */
[----:B------:R-:W-:Y:S01]  /*0990*/  IMAD.MOV.U32 R3, RZ, RZ, 0x1 ;  /* 0x00000001ff037424 */ /* 0x000fe200078e00ff */
[----:B------:R-:W-:Y:S01]  /*09a0*/  UMOV UR4, 0x40 ;  /* 0x0000004000047882 */ /* 0x000fe20000000000 */
[----:B------:R-:W-:Y:S01]  /*09b0*/  UVIRTCOUNT.DEALLOC.SMPOOL 0x80 ;  /* 0x000000800000784c */ /* 0x000fe20000000000 */
[----:B------:R-:W-:-:S09]  /*09c0*/  ULEA UR4, UR6, UR4, 0x18 ;  /* 0x0000000406047291 */ /* 0x000fd2000f8ec0ff */
[----:B------:R0:W-:Y:S03]  /*09d0*/  @P0 STS.U8 [UR4], R3 ;  /* 0x00000003ff000988 */ /* 0x0001e60008000004 */
.L_x_5:
[C---:B------:R-:W-:Y:S01]  /*09e0*/  LOP3.LUT R4, R134.reuse, 0x20, RZ, 0x3c, !PT ;  /* 0x0000002086047812 */ /* 0x040fe200078e3cff */
[----:B------:R-:W1:Y:S01]  /*09f0*/  LDCU.64 UR8, c[0x0][0x3c0] ;  /* 0x00007800ff0877ac */ /* 0x000e620008000a00 */
[----:B-----5:R2:W-:Y:S01]  /*0a00*/  STS.U16 [R134+UR11+0x400], R21 ;  /* 0x0004001586007988 */ /* 0x0205e2000800040b */
[C---:B0-----:R-:W-:Y:S01]  /*0a10*/  LOP3.LUT R3, R134.reuse, 0x30, RZ, 0x3c, !PT ;  /* 0x0000003086037812 */ /* 0x041fe200078e3cff */
[----:B------:R-:W0:Y:S02]  /*0a20*/  LDCU UR4, c[0x0][0x3c8] ;  /* 0x00007900ff0477ac */ /* 0x000e240008000800 */
[----:B------:R-:W-:Y:S01]  /*0a30*/  STS.U16 [R134+UR11], R37 ;  /* 0x0000002586007988 */ /* 0x000fe2000800040b */
[----:B------:R-:W-:Y:S02]  /*0a40*/  LOP3.LUT R5, R134, 0x60, RZ, 0x3c, !PT ;  /* 0x0000006086057812 */ /* 0x000fe400078e3cff */
[----:B------:R-:W-:Y:S01]  /*0a50*/  LOP3.LUT P4, RZ, R38, 0x7f, RZ, 0xc0, !PT ;  /* 0x0000007f26ff7812 */ /* 0x000fe2000788c0ff */
[----:B------:R3:W-:Y:S01]  /*0a60*/  STS.U16 [R40+UR11+0x80], R6 ;  /* 0x0000800628007988 */ /* 0x0007e2000800040b */
[----:B------:R-:W-:Y:S01]  /*0a70*/  UIADD3 UR14, UPT, UPT, UR11, 0x4000, URZ ;  /* 0x000040000b0e7890 */ /* 0x000fe2000fffe0ff */
[----:B--2---:R-:W2:Y:S01]  /*0a80*/  LDC.64 R20, c[0x0][0x388] ;  /* 0x0000e200ff147b82 */ /* 0x004ea20000000a00 */
[----:B------:R-:W-:Y:S01]  /*0a90*/  UIADD3 UR33, UPT, UPT, UR12, 0x80, URZ ;  /* 0x000000800c217890 */ /* 0x000fe2000fffe0ff */
[----:B------:R4:W-:Y:S01]  /*0aa0*/  STS.U16 [R40+UR11+0x480], R22 ;  /* 0x0004801628007988 */ /* 0x0009e2000800040b */
[----:B------:R-:W-:-:S02]  /*0ab0*/  PRMT R34, RZ, 0x7610, R34 ;  /* 0x00007610ff227816 */ /* 0x000fc40000000022 */
[----:B------:R-:W-:Y:S01]  /*0ac0*/  PRMT R36, RZ, 0x7610, R36 ;  /* 0x00007610ff247816 */ /* 0x000fe20000000024 */
[----:B------:R0:W-:Y:S01]  /*0ad0*/  STS.U16 [R4+UR11+0x100], R8 ;  /* 0x0001000804007988 */ /* 0x0001e2000800040b */
[----:B-1----:R-:W-:Y:S01]  /*0ae0*/  UIMAD UR8, UR7, UR8, URZ ;  /* 0x00000008070872a4 */ /* 0x002fe2000f8e02ff */
[C---:B---3--:R-:W-:Y:S01]  /*0af0*/  LOP3.LUT R6, R134.reuse, 0x40, RZ, 0x3c, !PT ;  /* 0x0000004086067812 */ /* 0x048fe200078e3cff */
[----:B------:R-:W-:Y:S01]  /*0b00*/  IMAD.U32 R17, RZ, RZ, UR9 ;  /* 0x00000009ff117e24 */ /* 0x000fe2000f8e00ff */
[----:B------:R1:W-:Y:S01]  /*0b10*/  STS.U16 [R4+UR11+0x500], R24 ;  /* 0x0005001804007988 */ /* 0x0003e2000800040b */
[----:B------:R-:W-:Y:S01]  /*0b20*/  USHF.L.U32 UR6, UR8, 0x1, URZ ;  /* 0x0000000108067899 */ /* 0x000fe200080006ff */
[----:B----4-:R-:W-:Y:S01]  /*0b30*/  PRMT R22, RZ, 0x7610, R22 ;  /* 0x00007610ff167816 */ /* 0x010fe20000000016 */
[----:B------:R-:W-:Y:S01]  /*0b40*/  VOTEU.ALL UP1, P4 ;  /* 0x0000000000ff7886 */ /* 0x000fe20002020000 */
[----:B------:R-:W-:Y:S01]  /*0b50*/  STS.U16 [R3+UR11+0x180], R10 ;  /* 0x0001800a03007988 */ /* 0x000fe2000800040b */
[----:B------:R-:W-:Y:S01]  /*0b60*/  VOTEU.ALL UP2, P4 ;  /* 0x0000000000ff7886 */ /* 0x000fe20002040000 */
[----:B0-----:R-:W-:-:S02]  /*0b70*/  LOP3.LUT R8, R134, 0x70, RZ, 0x3c, !PT ;  /* 0x0000007086087812 */ /* 0x001fc400078e3cff */
[----:B------:R0:W-:Y:S01]  /*0b80*/  STS.U16 [R3+UR11+0x580], R26 ;  /* 0x0005801a03007988 */ /* 0x0001e2000800040b */
[----:B-1----:R-:W-:-:S03]  /*0b90*/  SHF.R.U32.HI R4, RZ, 0x4, R38 ;  /* 0x00000004ff047819 */ /* 0x002fc60000011626 */
[----:B------:R-:W-:Y:S01]  /*0ba0*/  STS.U16 [R6+UR11+0x200], R12 ;  /* 0x0002000c06007988 */ /* 0x000fe2000800040b */
[----:B------:R-:W-:Y:S02]  /*0bb0*/  PRMT R24, RZ, 0x7610, R24 ;  /* 0x00007610ff187816 */ /* 0x000fe40000000018 */
[----:B------:R-:W-:Y:S01]  /*0bc0*/  SGXT.U32 R4, R4, 0x3 ;  /* 0x000000030404781a */ /* 0x000fe20000000000 */
[----:B------:R1:W-:Y:S01]  /*0bd0*/  STS.U16 [R6+UR11+0x600], R28 ;  /* 0x0006001c06007988 */ /* 0x0003e2000800040b */
[----:B0-----:R-:W-:Y:S02]  /*0be0*/  LOP3.LUT R3, R134, 0x50, RZ, 0x3c, !PT ;  /* 0x0000005086037812 */ /* 0x001fe400078e3cff */
[----:B------:R-:W-:-:S03]  /*0bf0*/  PRMT R26, RZ, 0x7610, R26 ;  /* 0x00007610ff1a7816 */ /* 0x000fc6000000001a */
[----:B------:R-:W-:Y:S01]  /*0c00*/  STS.U16 [R3+UR11+0x280], R14 ;  /* 0x0002800e03007988 */ /* 0x000fe2000800040b */
[----:B-1----:R-:W-:-:S03]  /*0c10*/  IMAD R6, R4, UR9, RZ ;  /* 0x0000000904067c24 */ /* 0x002fc6000f8e02ff */
[----:B------:R0:W-:Y:S01]  /*0c20*/  STS.U16 [R3+UR11+0x680], R30 ;  /* 0x0006801e03007988 */ /* 0x0001e2000800040b */
[----:B------:R-:W-:Y:S01]  /*0c30*/  PRMT R28, RZ, 0x7610, R28 ;  /* 0x00007610ff1c7816 */ /* 0x000fe2000000001c */
[----:B------:R-:W-:Y:S02]  /*0c40*/  IMAD R7, R17, 0x8, R6 ;  /* 0x0000000811077824 */ /* 0x000fe400078e0206 */
[----:B------:R-:W-:Y:S04]  /*0c50*/  STS.U16 [R5+UR11+0x300], R16 ;  /* 0x0003001005007988 */ /* 0x000fe8000800040b */
[----:B------:R1:W-:Y:S01]  /*0c60*/  STS.U16 [R5+UR11+0x700], R32 ;  /* 0x0007002005007988 */ /* 0x0003e2000800040b */
[----:B0-----:R-:W-:-:S03]  /*0c70*/  LOP3.LUT R3, R38, 0xf, RZ, 0xc0, !PT ;  /* 0x0000000f26037812 */ /* 0x001fc600078ec0ff */
[----:B------:R-:W-:Y:S01]  /*0c80*/  STS.U16 [R8+UR11+0x380], R18 ;  /* 0x0003801208007988 */ /* 0x000fe2000800040b */
[----:B------:R-:W-:Y:S01]  /*0c90*/  PRMT R30, RZ, 0x7610, R30 ;  /* 0x00007610ff1e7816 */ /* 0x000fe2000000001e */
[----:B------:R-:W-:Y:S01]  /*0ca0*/  IMAD R3, R3, UR4, RZ ;  /* 0x0000000403037c24 */ /* 0x000fe2000f8e02ff */
[----:B------:R-:W-:Y:S01]  /*0cb0*/  UIMAD.WIDE UR4, UR8, 0x2, URZ ;  /* 0x00000002080478a5 */ /* 0x000fe2000f8e02ff */
[----:B------:R0:W-:Y:S01]  /*0cc0*/  STS.U16 [R8+UR11+0x780], R0 ;  /* 0x0007800008007988 */ /* 0x0001e2000800040b */
[----:B------:R-:W-:Y:S01]  /*0cd0*/  USHF.L.U32 UR4, UR21, 0x15, URZ ;  /* 0x0000001515047899 */ /* 0x000fe200080006ff */
[C---:B-1----:R-:W-:Y:S01]  /*0ce0*/  IMAD.SHL.U32 R5, R3.reuse, 0x2, RZ ;  /* 0x0000000203057824 */ /* 0x042fe200078e00ff */
[----:B------:R-:W-:Y:S01]  /*0cf0*/  PRMT R16, RZ, 0x7610, R16 ;  /* 0x00007610ff107816 */ /* 0x000fe20000000010 */
[----:B------:R-:W-:Y:S01]  /*0d00*/  IMAD.HI R4, R3, 0x2, RZ ;  /* 0x0000000203047827 */ /* 0x000fe200078e02ff */
[----:B------:R-:W-:Y:S01]  /*0d10*/  ULOP3.LUT UR4, UR4, 0x600000, URZ, 0xc0, !UPT ;  /* 0x0060000004047892 */ /* 0x000fe2000f8ec0ff */
[----:B------:R-:W-:-:S02]  /*0d20*/  LEA.HI R3, R38, 0x38, RZ, 0x1c ;  /* 0x0000003826037811 */ /* 0x000fc400078fe0ff */
[----:B--2---:R-:W-:Y:S01]  /*0d30*/  IADD3 R14, P0, P1, R5, UR6, R20 ;  /* 0x00000006050e7c10 */ /* 0x004fe2000f91e014 */
[----:B------:R-:W-:Y:S01]  /*0d40*/  UIADD3 UR13, UPT, UPT, UR10, UR4, URZ ;  /* 0x000000040a0d7290 */ /* 0x000fe2000fffe0ff */
[----:B0-----:R-:W-:Y:S01]  /*0d50*/  IMAD R8, R17, 0x8, R7 ;  /* 0x0000000811087824 */ /* 0x001fe200078e0207 */
[----:B------:R-:W-:Y:S01]  /*0d60*/  LEA.HI R5, R38, 0x78, RZ, 0x1c ;  /* 0x0000007826057811 */ /* 0x000fe200078fe0ff */
[----:B------:R-:W-:Y:S01]  /*0d70*/  IMAD R11, R3, UR9, RZ ;  /* 0x00000009030b7c24 */ /* 0x000fe2000f8e02ff */
[----:B------:R-:W-:Y:S01]  /*0d80*/  IADD3.X R15, PT, PT, R4, UR5, R21, P0, P1 ;  /* 0x00000005040f7c10 */ /* 0x000fe200087e2415 */
[----:B------:R-:W-:Y:S01]  /*0d90*/  IMAD R9, R17, 0x8, R8 ;  /* 0x0000000811097824 */ /* 0x000fe200078e0208 */
[-C--:B------:R-:W-:Y:S01]  /*0da0*/  LEA R70, P0, R6, R14.reuse, 0x1 ;  /* 0x0000000e06467211 */ /* 0x080fe200078008ff */
[----:B------:R-:W-:Y:S01]  /*0db0*/  IMAD R12, R5, UR9, RZ ;  /* 0x00000009050c7c24 */ /* 0x000fe2000f8e02ff */
[----:B------:R-:W-:Y:S01]  /*0dc0*/  UMOV UR5, 0x1 ;  /* 0x0000000100057882 */ /* 0x000fe20000000000 */
[----:B------:R-:W-:Y:S01]  /*0dd0*/  STTM.x16 tmem[UR13], RZ ;  /* 0x000000ff000079ed */ /* 0x000fe2000824000d */
[----:B------:R-:W-:Y:S01]  /*0de0*/  IMAD R10, R17, 0x8, R9 ;  /* 0x00000008110a7824 */ /* 0x000fe200078e0209 */
[----:B------:R-:W0:Y:S01]  /*0df0*/  FENCE.VIEW.ASYNC.T ;  /* 0x00000000000073c6 */ /* 0x000e220000000200 */
[----:B------:R-:W-:-:S02]  /*0e00*/  LEA R68, P1, R7, R14, 0x1 ;  /* 0x0000000e07447211 */ /* 0x000fc400078208ff */
[----:B------:R-:W-:Y:S01]  /*0e10*/  IMAD R3, R17, 0x8, R10 ;  /* 0x0000000811037824 */ /* 0x000fe200078e020a */
[----:B------:R-:W-:-:S04]  /*0e20*/  @!UP1 UIADD3 UR16, UPT, UPT, -UR5, 0x100000, URZ ;  /* 0x0010000005109890 */ /* 0x000fc8000fffe1ff */
[----:B------:R-:W-:Y:S02]  /*0e30*/  @!UP1 USHF.L.U32 UR17, UR16, 0xb, URZ ;  /* 0x0000000b10119899 */ /* 0x000fe400080006ff */
[----:B------:R-:W-:Y:S01]  /*0e40*/  @!UP1 USHF.L.U32 UR16, UR16, 0x1, URZ ;  /* 0x0000000110109899 */ /* 0x000fe200080006ff */
[----:B0-----:R-:W-:Y:S01]  /*0e50*/  BAR.SYNC.DEFER_BLOCKING 0x0 ;  /* 0x0000000000007b1d */ /* 0x001fe20000010000 */
[-C--:B------:R-:W-:Y:S01]  /*0e60*/  LEA.HI.X.SX32 R71, R6, R15.reuse, 0x1, P0 ;  /* 0x0000000f06477211 */ /* 0x080fe200000f0eff */
[----:B------:R-:W-:Y:S01]  /*0e70*/  IMAD R4, R17, 0x8, R3 ;  /* 0x0000000811047824 */ /* 0x000fe200078e0203 */
[-C--:B------:R-:W-:Y:S02]  /*0e80*/  LEA.HI.X.SX32 R69, R7, R15.reuse, 0x1, P1 ;  /* 0x0000000f07457211 */ /* 0x080fe400008f0eff */
[CC--:B------:R-:W-:Y:S01]  /*0e90*/  LEA R66, P0, R8.reuse, R14.reuse, 0x1 ;  /* 0x0000000e08427211 */ /* 0x0c0fe200078008ff */
[----:B------:R-:W-:Y:S01]  /*0ea0*/  IMAD R5, R17, 0x10, R4 ;  /* 0x0000001011057824 */ /* 0x000fe200078e0204 */
[-C--:B------:R-:W-:Y:S01]  /*0eb0*/  LEA R64, P1, R9, R14.reuse, 0x1 ;  /* 0x0000000e09407211 */ /* 0x080fe200078208ff */
[----:B------:R0:W-:Y:S01]  /*0ec0*/  STL.64 [R1+0x128], R70 ;  /* 0x0001284601007387 */ /* 0x0001e20000100a00 */
[-C--:B------:R-:W-:Y:S01]  /*0ed0*/  LEA.HI.X.SX32 R67, R8, R15.reuse, 0x1, P0 ;  /* 0x0000000f08437211 */ /* 0x080fe200000f0eff */
[----:B------:R-:W-:Y:S01]  /*0ee0*/  IMAD R6, R17, 0x8, R5 ;  /* 0x0000000811067824 */ /* 0x000fe200078e0205 */
[-C--:B------:R-:W-:Y:S01]  /*0ef0*/  LEA R56, P2, R11, R14.reuse, 0x1 ;  /* 0x0000000e0b387211 */ /* 0x080fe200078408ff */
[----:B------:R0:W-:Y:S01]  /*0f00*/  STL.64 [R1+0x120], R68 ;  /* 0x0001204401007387 */ /* 0x0001e20000100a00 */
[----:B------:R-:W-:Y:S01]  /*0f10*/  LEA.HI.X.SX32 R65, R9, R15, 0x1, P1 ;  /* 0x0000000f09417211 */ /* 0x000fe200008f0eff */
[----:B------:R-:W-:Y:S01]  /*0f20*/  IMAD R7, R17, 0x8, R6 ;  /* 0x0000000811077824 */ /* 0x000fe200078e0206 */
[----:B------:R-:W-:-:S02]  /*0f30*/  LEA R62, P0, R10, R14, 0x1 ;  /* 0x0000000e0a3e7211 */ /* 0x000fc400078008ff */
[-C--:B------:R-:W-:Y:S01]  /*0f40*/  LEA R60, P1, R3, R14.reuse, 0x1 ;  /* 0x0000000e033c7211 */ /* 0x080fe200078208ff */
[----:B------:R-:W-:Y:S01]  /*0f50*/  IMAD R8, R17, 0x8, R7 ;  /* 0x0000000811087824 */ /* 0x000fe200078e0207 */
[-C--:B------:R-:W-:Y:S02]  /*0f60*/  LEA.HI.X.SX32 R57, R11, R15.reuse, 0x1, P2 ;  /* 0x0000000f0b397211 */ /* 0x080fe400010f0eff */
[-C--:B------:R-:W-:Y:S02]  /*0f70*/  LEA.HI.X.SX32 R63, R10, R15.reuse, 0x1, P0 ;  /* 0x0000000f0a3f7211 */ /* 0x080fe400000f0eff */
[CC--:B------:R-:W-:Y:S01]  /*0f80*/  LEA R58, P2, R4.reuse, R14.reuse, 0x1 ;  /* 0x0000000e043a7211 */ /* 0x0c0fe200078408ff */
[----:B------:R-:W1:Y:S02]  /*0f90*/  FENCE.VIEW.ASYNC.S ;  /* 0x00000000000073c6 */ /* 0x000e640000000000 */
[----:B-1----:R1:W2:Y:S01]  /*0fa0*/  @!UP2 SYNCS.EXCH.64 URZ, [UR14], UR16 ;  /* 0x000000100effa5b2 */ /* 0x0022a20008000100 */
[-C--:B------:R-:W-:Y:S01]  /*0fb0*/  LEA.HI.X.SX32 R61, R3, R15.reuse, 0x1, P1 ;  /* 0x0000000f033d7211 */ /* 0x080fe200008f0eff */
[----:B------:R-:W-:Y:S01]  /*0fc0*/  IMAD R3, R17, 0x8, R8 ;  /* 0x0000000811037824 */ /* 0x000fe200078e0208 */
[----:B------:R-:W-:Y:S01]  /*0fd0*/  LEA R54, P0, R5, R14, 0x1 ;  /* 0x0000000e05367211 */ /* 0x000fe200078008ff */
[----:B------:R0:W-:Y:S01]  /*0fe0*/  STL.64 [R1+0xf0], R56 ;  /* 0x0000f03801007387 */ /* 0x0001e20000100a00 */
[-C--:B------:R-:W-:Y:S01]  /*0ff0*/  LEA.HI.X.SX32 R59, R4, R15.reuse, 0x1, P2 ;  /* 0x0000000f043b7211 */ /* 0x080fe200010f0eff */
[----:B------:R-:W-:Y:S01]  /*1000*/  IMAD R4, R17, 0x8, R3 ;  /* 0x0000000811047824 */ /* 0x000fe200078e0203 */
[----:B------:R-:W-:-:S02]  /*1010*/  LEA.HI.X.SX32 R55, R5, R15, 0x1, P0 ;  /* 0x0000000f05377211 */ /* 0x000fc400000f0eff */
[-C--:B------:R-:W-:Y:S01]  /*1020*/  LEA R48, P0, R8, R14.reuse, 0x1 ;  /* 0x0000000e08307211 */ /* 0x080fe200078008ff */
[----:B------:R-:W-:Y:S01]  /*1030*/  IMAD R5, R17, 0x8, R4 ;  /* 0x0000000811057824 */ /* 0x000fe200078e0204 */
[-C--:B------:R-:W-:Y:S02]  /*1040*/  LEA R40, P3, R12, R14.reuse, 0x1 ;  /* 0x0000000e0c287211 */ /* 0x080fe400078608ff */
[-C--:B------:R-:W-:Y:S02]  /*1050*/  LEA R52, P1, R6, R14.reuse, 0x1 ;  /* 0x0000000e06347211 */ /* 0x080fe400078208ff */
[----:B------:R-:W-:Y:S02]  /*1060*/  LEA R50, P2, R7, R14, 0x1 ;  /* 0x0000000e07327211 */ /* 0x000fe400078408ff */
[-C--:B------:R-:W-:Y:S02]  /*1070*/  LEA.HI.X.SX32 R49, R8, R15.reuse, 0x1, P0 ;  /* 0x0000000f08317211 */ /* 0x080fe400000f0eff */
[----:B------:R-:W-:Y:S01]  /*1080*/  ISETP.LT.AND P0, PT, RZ, UR33, PT ;  /* 0x00000021ff007c0c */ /* 0x000fe2000bf01270 */
[----:B--2---:R-:W-:Y:S01]  /*1090*/  BAR.SYNC.DEFER_BLOCKING 0x0 ;  /* 0x0000000000007b1d */ /* 0x004fe20000010000 */
[----:B------:R-:W-:-:S02]  /*10a0*/  LEA.HI.X.SX32 R41, R12, R15, 0x1, P3 ;  /* 0x0000000f0c297211 */ /* 0x000fc400018f0eff */
[-C--:B------:R-:W-:Y:S02]  /*10b0*/  LEA.HI.X.SX32 R53, R6, R15.reuse, 0x1, P1 ;  /* 0x0000000f06357211 */ /* 0x080fe400008f0eff */
[----:B------:R-:W-:Y:S02]  /*10c0*/  LEA.HI.X.SX32 R51, R7, R15, 0x1, P2 ;  /* 0x0000000f07337211 */ /* 0x000fe400010f0eff */
[-C--:B------:R-:W-:Y:S01]  /*10d0*/  LEA R46, P1, R3, R14.reuse, 0x1 ;  /* 0x0000000e032e7211 */ /* 0x080fe200078208ff */
[----:B------:R0:W-:Y:S01]  /*10e0*/  STL.64 [R1+0xb0], R40 ;  /* 0x0000b02801007387 */ /* 0x0001e20000100a00 */
[-C--:B------:R-:W-:Y:S02]  /*10f0*/  LEA R44, P2, R4, R14.reuse, 0x1 ;  /* 0x0000000e042c7211 */ /* 0x080fe400078408ff */
[----:B------:R-:W-:Y:S01]  /*1100*/  LEA R42, P3, R5, R14, 0x1 ;  /* 0x0000000e052a7211 */ /* 0x000fe200078608ff */
[----:B------:R0:W-:Y:S01]  /*1110*/  STL.64 [R1+0x118], R66 ;  /* 0x0001184201007387 */ /* 0x0001e20000100a00 */
[----:B------:R-:W-:-:S02]  /*1120*/  PRMT R6, RZ, 0x7610, R6 ;  /* 0x00007610ff067816 */ /* 0x000fc40000000006 */
[----:B------:R-:W-:Y:S01]  /*1130*/  PRMT R8, RZ, 0x7610, R8 ;  /* 0x00007610ff087816 */ /* 0x000fe20000000008 */
[----:B------:R0:W-:Y:S01]  /*1140*/  STL.64 [R1+0x110], R64 ;  /* 0x0001104001007387 */ /* 0x0001e20000100a00 */
[----:B------:R-:W-:Y:S02]  /*1150*/  PRMT R10, RZ, 0x7610, R10 ;  /* 0x00007610ff0a7816 */ /* 0x000fe4000000000a */
[----:B------:R-:W-:Y:S01]  /*1160*/  PRMT R12, RZ, 0x7610, R12 ;  /* 0x00007610ff0c7816 */ /* 0x000fe2000000000c */
[----:B------:R0:W-:Y:S01]  /*1170*/  STL.64 [R1+0x108], R62 ;  /* 0x0001083e01007387 */ /* 0x0001e20000100a00 */
[----:B------:R-:W-:Y:S02]  /*1180*/  PRMT R14, RZ, 0x7610, R14 ;  /* 0x00007610ff0e7816 */ /* 0x000fe4000000000e */
[----:B------:R-:W-:Y:S01]  /*1190*/  PRMT R18, RZ, 0x7610, R18 ;  /* 0x00007610ff127816 */ /* 0x000fe20000000012 */
[----:B------:R-:W2:Y:S01]  /*11a0*/  @P0 LDG.E.U16 R6, desc[UR26][R70.64] ;  /* 0x0000001a46060981 */ /* 0x000ea2000c1e1500 */
[----:B------:R-:W-:-:S02]  /*11b0*/  PRMT R20, RZ, 0x7610, R20 ;  /* 0x00007610ff147816 */ /* 0x000fc40000000014 */
[----:B------:R-:W-:Y:S01]  /*11c0*/  PRMT R32, RZ, 0x7610, R32 ;  /* 0x00007610ff207816 */ /* 0x000fe20000000020 */
[----:B------:R-:W3:Y:S01]  /*11d0*/  @P0 LDG.E.U16 R8, desc[UR26][R68.64] ;  /* 0x0000001a44080981 */ /* 0x000ee2000c1e1500 */
[-C--:B------:R-:W-:Y:S02]  /*11e0*/  LEA.HI.X.SX32 R47, R3, R15.reuse, 0x1, P1 ;  /* 0x0000000f032f7211 */ /* 0x080fe400008f0eff */
[-C--:B------:R-:W-:Y:S01]  /*11f0*/  LEA.HI.X.SX32 R45, R4, R15.reuse, 0x1, P2 ;  /* 0x0000000f042d7211 */ /* 0x080fe200010f0eff */
[----:B------:R-:W4:Y:S01]  /*1200*/  @P0 LDG.E.U16 R10, desc[UR26][R66.64] ;  /* 0x0000001a420a0981 */ /* 0x000f22000c1e1500 */
[----:B------:R-:W-:Y:S01]  /*1210*/  LEA.HI.X.SX32 R43, R5, R15, 0x1, P3 ;  /* 0x0000000f052b7211 */ /* 0x000fe200018f0eff */
[----:B------:R-:W-:Y:S01]  /*1220*/  UIADD3 UR8, UPT, UPT, UR11, 0x2000, URZ ;  /* 0x000020000b087890 */ /* 0x000fe2000fffe0ff */
[----:B------:R-:W-:Y:S01]  /*1230*/  LOP3.LUT R0, R0, 0xefffffff, RZ, 0xc0, !PT ;  /* 0xefffffff00007812 */ /* 0x000fe200078ec0ff */
[----:B------:R-:W4:Y:S04]  /*1240*/  @P0 LDG.E.U16 R12, desc[UR26][R64.64] ;  /* 0x0000001a400c0981 */ /* 0x000f28000c1e1500 */
        /* <DEDUP_REMOVED lines=10> */
[----:B------:R0:W-:Y:S01]  /*12f0*/  STL.64 [R1+0x100], R60 ;  /* 0x0001003c01007387 */ /* 0x0001e20000100a00 */
[----:B-1----:R-:W-:-:S04]  /*1300*/  @!UP1 UIADD3 UR16, UPT, UPT, -UR5, 0x100000, URZ ;  /* 0x0010000005109890 */ /* 0x002fc8000fffe1ff */
[----:B------:R-:W-:Y:S02]  /*1310*/  @!UP1 USHF.L.U32 UR17, UR16, 0xb, URZ ;  /* 0x0000000b10119899 */ /* 0x000fe400080006ff */
[----:B------:R-:W-:Y:S01]  /*1320*/  @!UP1 USHF.L.U32 UR16, UR16, 0x1, URZ ;  /* 0x0000000110109899 */ /* 0x000fe200080006ff */
[----:B------:R-:W-:Y:S01]  /*1330*/  SHF.R.S32.HI R4, RZ, 0x6, R38 ;  /* 0x00000006ff047819 */ /* 0x000fe20000011426 */
[----:B------:R-:W4:Y:S01]  /*1340*/  @P0 LDG.E.U16 R32, desc[UR26][R44.64] ;  /* 0x0000001a2c200981 */ /* 0x000f22000c1e1500 */
[----:B------:R-:W-:Y:S01]  /*1350*/  VOTEU.ALL UP2, P4 ;  /* 0x0000000000ff7886 */ /* 0x000fe20002040000 */
[----:B------:R-:W-:Y:S02]  /*1360*/  ISETP.EQ.U32.AND P1, PT, RZ, UR21, P0 ;  /* 0x00000015ff007c0c */ /* 0x000fe40008722070 */
[----:B------:R-:W4:Y:S01]  /*1370*/  @P0 LDG.E.U16 R34, desc[UR26][R42.64] ;  /* 0x0000001a2a220981 */ /* 0x000f22000c1e1500 */
[----:B------:R-:W-:Y:S01]  /*1380*/  UIADD3 UR32, UPT, UPT, UR10, 0x10, URZ ;  /* 0x000000100a207890 */ /* 0x000fe2000fffe0ff */
[----:B------:R-:W-:-:S02]  /*1390*/  @P4 LOP3.LUT R0, R0, 0x10000000, RZ, 0xfc, !PT ;  /* 0x1000000000004812 */ /* 0x000fc400078efcff */
[----:B------:R0:W-:Y:S01]  /*13a0*/  STL.64 [R1+0xf8], R58 ;  /* 0x0000f83a01007387 */ /* 0x0001e20000100a00 */
[----:B------:R-:W-:-:S04]  /*13b0*/  @!UP1 UIADD3 UR4, UPT, UPT, -UR5, 0x100000, URZ ;  /* 0x0010000005049890 */ /* 0x000fc8000fffe1ff */
[----:B------:R-:W-:Y:S02]  /*13c0*/  @!UP1 USHF.L.U32 UR5, UR4, 0xb, URZ ;  /* 0x0000000b04059899 */ /* 0x000fe400080006ff */
[----:B------:R-:W-:Y:S01]  /*13d0*/  @!UP1 USHF.L.U32 UR4, UR4, 0x1, URZ ;  /* 0x0000000104049899 */ /* 0x000fe200080006ff */
[----:B------:R0:W1:Y:S01]  /*13e0*/  @!UP2 SYNCS.EXCH.64 URZ, [UR11+0x4008], UR16 ;  /* 0x004008100bffa5b2 */ /* 0x0000620008000100 */
[----:B------:R0:W-:Y:S04]  /*13f0*/  STL.64 [R1+0xe8], R54 ;  /* 0x0000e83601007387 */ /* 0x0001e80000100a00 */
[----:B------:R0:W-:Y:S04]  /*1400*/  STL.64 [R1+0xe0], R52 ;  /* 0x0000e03401007387 */ /* 0x0001e80000100a00 */
[----:B------:R0:W-:Y:S04]  /*1410*/  STL.64 [R1+0xd8], R50 ;  /* 0x0000d83201007387 */ /* 0x0001e80000100a00 */
[----:B------:R0:W-:Y:S04]  /*1420*/  STL.64 [R1+0xd0], R48 ;  /* 0x0000d03001007387 */ /* 0x0001e80000100a00 */
[----:B------:R0:W-:Y:S04]  /*1430*/  STL.64 [R1+0xc8], R46 ;  /* 0x0000c82e01007387 */ /* 0x0001e80000100a00 */
[----:B------:R0:W-:Y:S04]  /*1440*/  STL.64 [R1+0xc0], R44 ;  /* 0x0000c02c01007387 */ /* 0x0001e80000100a00 */
[----:B------:R0:W-:Y:S01]  /*1450*/  STL.64 [R1+0xb8], R42 ;  /* 0x0000b82a01007387 */ /* 0x0001e20000100a00 */
[----:B------:R-:W-:Y:S01]  /*1460*/  SGXT R4, R4, 0x1 ;  /* 0x000000010404781a */ /* 0x000fe20000000200 */
[----:B------:R-:W-:-:S03]  /*1470*/  VOTEU.ALL UP2, P4 ;  /* 0x0000000000ff7886 */ /* 0x000fc60002040000 */
[----:B------:R-:W-:-:S05]  /*1480*/  LOP3.LUT R3, R13, 0x90, R4, 0x78, !PT ;  /* 0x000000900d037812 */ /* 0x000fca00078e7804 */
[----:B--2---:R0:W-:Y:S04]  /*1490*/  STS.U16 [R3+UR11+0x1000], R6 ;  /* 0x0010000603007988 */ /* 0x0041e8000800040b */
[----:B---3--:R0:W-:Y:S04]  /*14a0*/  STS.U16 [R3+UR11+0x1100], R8 ;  /* 0x0011000803007988 */ /* 0x0081e8000800040b */
[----:B----4-:R0:W-:Y:S04]  /*14b0*/  STS.U16 [R3+UR11+0x1200], R10 ;  /* 0x0012000a03007988 */ /* 0x0101e8000800040b */
[----:B------:R0:W-:Y:S04]  /*14c0*/  STS.U16 [R3+UR11+0x1300], R12 ;  /* 0x0013000c03007988 */ /* 0x0001e8000800040b */
        /* <DEDUP_REMOVED lines=11> */
[----:B------:R0:W-:Y:S01]  /*1580*/  STS.U16 [R3+UR11+0x1e00], R34 ;  /* 0x001e002203007988 */ /* 0x0001e2000800040b */
[----:B-1----:R1:W-:Y:S06]  /*1590*/  MEMBAR.ALL.CTA ;  /* 0x0000000000007992 */ /* 0x0023ec0000008000 */
[----:B-1----:R-:W-:Y:S04]  /*15a0*/  FENCE.VIEW.ASYNC.S ;  /* 0x00000000000073c6 */ /* 0x002fe80000000000 */
[----:B------:R-:W1:Y:S02]  /*15b0*/  FENCE.VIEW.ASYNC.S ;  /* 0x00000000000073c6 */ /* 0x000e640000000000 */
[----:B-1----:R0:W1:Y:S02]  /*15c0*/  @!UP2 SYNCS.EXCH.64 URZ, [UR11+0x2000], UR4 ;  /* 0x002000040bffa5b2 */ /* 0x0020640008000100 */
[----:B-1----:R-:W-:Y:S06]  /*15d0*/  BAR.SYNC.DEFER_BLOCKING 0x0 ;  /* 0x0000000000007b1d */ /* 0x002fec0000010000 */
[----:B0-----:R-:W-:Y:S05]  /*15e0*/  @!P1 BRA `(.L_x_6) ;  /* 0x0000000000409947 */ /* 0x001fea0003800000 */
[----:B------:R-:W-:Y:S02]  /*15f0*/  USHF.R.U32.HI UR16, URZ, 0x4, UR11 ;  /* 0x00000004ff107899 */ /* 0x000fe4000801160b */
[----:B------:R-:W-:Y:S02]  /*1600*/  UIADD3 UR4, UPT, UPT, UR11, 0x1000, URZ ;  /* 0x000010000b047890 */ /* 0x000fe4000fffe0ff */
[----:B------:R-:W-:Y:S02]  /*1610*/  USGXT.U32 UR16, UR16, 0xe ;  /* 0x0000000e1010789a */ /* 0x000fe40008000000 */
[----:B------:R-:W-:Y:S02]  /*1620*/  USHF.R.U32.HI UR4, URZ, 0x4, UR4 ;  /* 0x00000004ff047899 */ /* 0x000fe40008011604 */
[----:B------:R-:W-:Y:S02]  /*1630*/  ULOP3.LUT UR16, UR16, 0x800000, URZ, 0xfc, !UPT ;  /* 0x0080000010107892 */ /* 0x000fe4000f8efcff */
[----:B------:R-:W-:Y:S01]  /*1640*/  USGXT.U32 UR18, UR4, 0xe ;  /* 0x0000000e0412789a */ /* 0x000fe20008000000 */
[----:B------:R-:W-:-:S02]  /*1650*/  UMOV UR5, URZ ;  /* 0x000000ff00057c82 */ /* 0x000fc40008000000 */
[----:B------:R-:W-:Y:S01]  /*1660*/  UMOV UR4, UR8 ;  /* 0x0000000800047c82 */ /* 0x000fe20008000000 */
[----:B------:R-:W-:Y:S01]  /*1670*/  UMOV UR22, 0x0 ;  /* 0x0000000000167882 */ /* 0x000fe20000000000 */
[----:B------:R-:W-:Y:S01]  /*1680*/  UMOV UR23, 0x8208010 ;  /* 0x0820801000177882 */ /* 0x000fe20000000000 */
[----:B------:R-:W-:Y:S01]  /*1690*/  UMOV UR17, 0x40004040 ;  /* 0x4000404000117882 */ /* 0x000fe20000000000 */
[----:B------:R-:W-:Y:S01]  /*16a0*/  UMOV UR19, 0xc0004010 ;  /* 0xc000401000137882 */ /* 0x000fe20000000000 */
[----:B------:R-:W-:Y:S01]  /*16b0*/  UMOV UR4, UR4 ;  /* 0x0000000400047c82 */ /* 0x000fe20008000000 */
[----:B------:R0:W-:Y:S01]  /*16c0*/  UTCHMMA gdesc[UR16], gdesc[UR18], tmem[UR32], tmem[UR22], idesc[UR23], !UPT ;  /* 0x00ff1612100075ea */ /* 0x0001e2000f800020 */
[----:B------:R0:W-:Y:S01]  /*16d0*/  UTCBAR [UR4], URZ ;  /* 0x000000ff040073e9 */ /* 0x0001e200080000ff */
[----:B------:R-:W-:Y:S02]  /*16e0*/  NOP ;  /* 0x0000000000007918 */ /* 0x000fe40000000000 */
.L_x_6:
[----:B------:R-:W-:Y:S05]  /*16f0*/  @!P0 BRA `(.L_x_7) ;  /* 0x0000000000088947 */ /* 0x000fea0003800000 */
[----:B------:R-:W1:Y:S02]  /*1700*/  SYNCS.PHASECHK.TRANS64.TRYWAIT P2, [UR11+0x2000], RZ ;  /* 0x002000ffff0075a7 */ /* 0x000e64000804110b */
[----:B-1----:R-:W-:Y:S05]  /*1710*/  @!P2 BRA `(.L_x_8) ;  /* 0x000000dc0010a947 */ /* 0x002fea0003800000 */
.L_x_7:
[----:B------:R-:W-:Y:S01]  /*1720*/  BAR.SYNC.DEFER_BLOCKING 0x0 ;  /* 0x0000000000007b1d */ /* 0x000fe20000010000 */
[C---:B------:R-:W-:Y:S01]  /*1730*/  ISETP.GT.AND P4, PT, R2.reuse, 0x1, PT ;  /* 0x000000010200780c */ /* 0x040fe20003f84270 */
[----:B------:R-:W-:Y:S01]  /*1740*/  UISETP.GT.AND UP2, UPT, UR12, -0x1, UPT ;  /* 0xffffffff0c00788c */ /* 0x000fe2000bf44270 */
[C---:B------:R-:W-:Y:S02]  /*1750*/  ISETP.GT.AND P3, PT, R2.reuse, 0x2, PT ;  /* 0x000000020200780c */ /* 0x040fe40003f64270 */
[----:B------:R-:W-:Y:S01]  /*1760*/  ISETP.GT.AND P5, PT, R2, RZ, PT ;  /* 0x000000ff0200720c */ /* 0x000fe20003fa4270 */
[----:B0-----:R-:W0:Y:S01]  /*1770*/  LDCU UR4, c[0x0][0x3a8] ;  /* 0x00007500ff0477ac */ /* 0x001e220008000800 */
[----:B------:R-:W0:Y:S01]  /*1780*/  LDTM.x128 R4, tmem[UR13+0x10] ;  /* 0x0000100d000479ee */ /* 0x000e2200083c0000 */
[----:B------:R-:W-:Y:S01]  /*1790*/  PLOP3.LUT P2, PT, PT, PT, UP2, 0x80, 0x8 ;  /* 0x000000000008781c */ /* 0x000fe20003f4f028 */
[----:B------:R-:W1:Y:S01]  /*17a0*/  S2R R187, SR_TID.X ;  /* 0x0000000000bb7919 */ /* 0x000e620000002100 */
[----:B------:R-:W2:Y:S02]  /*17b0*/  LDCU.64 UR16, c[0x0][0x3d0] ;  /* 0x00007a00ff1077ac */ /* 0x000ea40008000a00 */
[----:B--2---:R-:W-:Y:S01]  /*17c0*/  UIMAD UR16, UR7, UR16, URZ ;  /* 0x00000010071072a4 */ /* 0x004fe2000f8e02ff */
[----:B0-----:R-:W-:Y:S01]  /*17d0*/  FMUL R176, R6, UR4 ;  /* 0x0000000406b07c20 */ /* 0x001fe20008400000 */
[----:B------:R-:W-:Y:S01]  /*17e0*/  FMUL R185, R5, UR4 ;  /* 0x0000000405b97c20 */ /* 0x000fe20008400000 */
[----:B------:R-:W-:Y:S01]  /*17f0*/  FMUL R5, R7, UR4 ;  /* 0x0000000407057c20 */ /* 0x000fe20008400000 */
[----:B------:R-:W-:Y:S01]  /*1800*/  FMUL R163, R131, UR4 ;  /* 0x0000000483a37c20 */ /* 0x000fe20008400000 */
[----:B------:R-:W-:Y:S01]  /*1810*/  FMUL R6, R9, UR4 ;  /* 0x0000000409067c20 */ /* 0x000fe20008400000 */
[----:B------:R-:W-:Y:S01]  /*1820*/  FSEL R131, R176, -INF , P4 ;  /* 0xff800000b0837808 */ /* 0x000fe20002000000 */
[----:B------:R-:W-:Y:S01]  /*1830*/  FMUL R174, R10, UR4 ;  /* 0x000000040aae7c20 */ /* 0x000fe20008400000 */
[----:B------:R-:W-:Y:S01]  /*1840*/  ISETP.GT.AND P4, PT, R2, 0x4, PT ;  /* 0x000000040200780c */ /* 0x000fe20003f84270 */
        /* <DEDUP_REMOVED lines=55> */
[----:B------:R-:W-:Y:S01]  /*1bc0*/  FSEL R4, R185, -INF , P5 ;  /* 0xff800000b9047808 */ /* 0x000fe20002800000 */
[----:B------:R-:W-:Y:S01]  /*1bd0*/  FMUL R20, R31, UR4 ;  /* 0x000000041f147c20 */ /* 0x000fe20008400000 */
[----:B------:R-:W-:Y:S01]  /*1be0*/  ISETP.GT.AND P4, PT, R2, 0x19, PT ;  /* 0x000000190200780c */ /* 0x000fe20003f84270 */
        /* <DEDUP_REMOVED lines=13> */
[----:B------:R-:W-:Y:S01]  /*1cc0*/  FMNMX3 R22, R164, R4, R131, !PT ;  /* 0x00000004a4167276 */ /* 0x000fe20007800083 */
[----:B------:R-:W-:Y:S01]  /*1cd0*/  FMUL R37, R71, UR4 ;  /* 0x0000000447257c20 */ /* 0x000fe20008400000 */
[----:B------:R-:W-:Y:S01]  /*1ce0*/  FSEL R115, R20, -INF , P3 ;  /* 0xff80000014737808 */ /* 0x000fe20001800000 */
[----:B------:R-:W-:Y:S01]  /*1cf0*/  FMUL R158, R126, UR4 ;  /* 0x000000047e9e7c20 */ /* 0x000fe20008400000 */
[C---:B------:R-:W-:Y:S01]  /*1d00*/  ISETP.GT.AND P5, PT, R2.reuse, 0x6, PT ;  /* 0x000000060200780c */ /* 0x040fe20003fa4270 */
[----:B------:R-:W-:Y:S01]  /*1d10*/  FMUL R10, R17, UR4 ;  /* 0x00000004110a7c20 */ /* 0x000fe20008400000 */
[----:B------:R-:W-:Y:S01]  /*1d20*/  ISETP.GT.AND P3, PT, R2, 0x1d, PT ;  /* 0x0000001d0200780c */ /* 0x000fe20003f64270 */
[----:B------:R-:W-:Y:S01]  /*1d30*/  FMUL R45, R45, UR4 ;  /* 0x000000042d2d7c20 */ /* 0x000fe20008400000 */
[----:B------:R-:W-:Y:S01]  /*1d40*/  FMNMX3 R23, R22, R5, R129, !PT ;  /* 0x0000000516177276 */ /* 0x000fe20007800081 */
[----:B------:R-:W-:Y:S01]  /*1d50*/  FMUL R139, R107, UR4 ;  /* 0x000000046b8b7c20 */ /* 0x000fe20008400000 */
[----:B------:R-:W-:Y:S01]  /*1d60*/  FSEL R7, R7, -INF , P5 ;  /* 0xff80000007077808 */ /* 0x000fe20002800000 */
[----:B------:R-:W-:Y:S01]  /*1d70*/  FMUL R155, R123, UR4 ;  /* 0x000000047b9b7c20 */ /* 0x000fe20008400000 */
[----:B------:R-:W-:Y:S01]  /*1d80*/  FSEL R114, R34, -INF , P3 ;  /* 0xff80000022727808 */ /* 0x000fe20001800000 */
[----:B------:R-:W-:Y:S01]  /*1d90*/  FMUL R165, R26, UR4 ;  /* 0x000000041aa57c20 */ /* 0x000fe20008400000 */
[C---:B------:R-:W-:Y:S01]  /*1da0*/  ISETP.GT.AND P5, PT, R2.reuse, 0x9, PT ;  /* 0x000000090200780c */ /* 0x040fe20003fa4270 */
[----:B------:R-:W-:Y:S01]  /*1db0*/  FMUL R151, R119, UR4 ;  /* 0x0000000477977c20 */ /* 0x000fe20008400000 */
[----:B------:R-:W-:Y:S01]  /*1dc0*/  FMNMX3 R34, R23, R6, R128, !PT ;  /* 0x0000000617227276 */ /* 0x000fe20007800080 */
[----:B------:R-:W-:Y:S01]  /*1dd0*/  FMUL R16, R29, UR4 ;  /* 0x000000041d107c20 */ /* 0x000fe20008400000 */
[----:B------:R-:W-:Y:S01]  /*1de0*/  ISETP.GT.AND P2, PT, R2, 0x24, PT ;  /* 0x000000240200780c */ /* 0x000fe20003f44270 */
[----:B------:R-:W-:Y:S01]  /*1df0*/  FMUL R17, R32, UR4 ;  /* 0x0000000420117c20 */ /* 0x000fe20008400000 */
[----:B------:R-:W-:Y:S01]  /*1e00*/  FSEL R126, R172, -INF , P5 ;  /* 0xff800000ac7e7808 */ /* 0x000fe20002800000 */
[----:B------:R-:W-:Y:S01]  /*1e10*/  FMUL R18, R33, UR4 ;  /* 0x0000000421127c20 */ /* 0x000fe20008400000 */
[----:B------:R-:W-:Y:S01]  /*1e20*/  FMNMX3 R71, R34, R7, R127, !PT ;  /* 0x0000000722477276 */ /* 0x000fe2000780007f */
[----:B------:R-:W-:Y:S01]  /*1e30*/  FMUL R19, R35, UR4 ;  /* 0x0000000423137c20 */ /* 0x000fe20008400000 */
[----:B------:R-:W-:Y:S01]  /*1e40*/  FSEL R22, R180, -INF , P2 ;  /* 0xff800000b4167808 */ /* 0x000fe20001000000 */
[----:B------:R-:W-:Y:S01]  /*1e50*/  FMUL R36, R36, UR4 ;  /* 0x0000000424247c20 */ /* 0x000fe20008400000 */
[----:B------:R-:W-:Y:S01]  /*1e60*/  ISETP.GT.AND P5, PT, R2, 0xc, PT ;  /* 0x0000000c0200780c */ /* 0x000fe20003fa4270 */
        /* <DEDUP_REMOVED lines=9> */
[----:B------:R-:W-:Y:S01]  /*1f00*/  ISETP.GT.AND P5, PT, R2, 0xf, PT ;  /* 0x0000000f0200780c */ /* 0x000fe20003fa4270 */
[----:B------:R-:W-:Y:S01]  /*1f10*/  FMUL R179, R42, UR4 ;  /* 0x000000042ab37c20 */ /* 0x000fe20008400000 */
[----:B------:R-:W-:Y:S01]  /*1f20*/  FMNMX3 R45, R34, R9, R125, !PT ;  /* 0x00000009222d7276 */ /* 0x000fe2000780007d */
[----:B------:R-:W-:Y:S01]  /*1f30*/  FMUL R142, R110, UR4 ;  /* 0x000000046e8e7c20 */ /* 0x000fe20008400000 */
[----:B------:R-:W-:Y:S01]  /*1f40*/  FSEL R123, R169, -INF , P5 ;  /* 0xff800000a97b7808 */ /* 0x000fe20002800000 */
[----:B------:R-:W-:Y:S01]  /*1f50*/  FMUL R143, R111, UR4 ;  /* 0x000000046f8f7c20 */ /* 0x000fe20008400000 */
[----:B------:R-:W-:Y:S01]  /*1f60*/  FMNMX3 R34, R45, R10, R124, !PT ;  /* 0x0000000a2d227276 */ /* 0x000fe2000780007c */
[----:B------:R-:W-:Y:S01]  /*1f70*/  FMUL R178, R43, UR4 ;  /* 0x000000042bb27c20 */ /* 0x000fe20008400000 */
[----:B------:R-:W-:Y:S01]  /*1f80*/  ISETP.GT.AND P5, PT, R2, 0x12, PT ;  /* 0x000000120200780c */ /* 0x000fe20003fa4270 */
[----:B------:R-:W-:Y:S01]  /*1f90*/  FMUL R177, R44, UR4 ;  /* 0x000000042cb17c20 */ /* 0x000fe20008400000 */
[----:B------:R-:W-:Y:S01]  /*1fa0*/  FMNMX3 R34, R34, R11, R123, !PT ;  /* 0x0000000b22227276 */ /* 0x000fe2000780007b */
        /* <DEDUP_REMOVED lines=27> */
[----:B------:R-:W-:Y:S01]  /*2160*/  ISETP.GT.AND P5, PT, R2, 0x1e, PT ;  /* 0x0000001e0200780c */ /* 0x000fe20003fa4270 */
        /* <DEDUP_REMOVED lines=35> */
[C---:B------:R-:W-:Y:S01]  /*23a0*/  ISETP.GT.AND P4, PT, R2.reuse, 0x26, PT ;  /* 0x000000260200780c */ /* 0x040fe20003f84270 */
[----:B------:R-:W-:Y:S01]  /*23b0*/  FMUL R31, R59, UR4 ;  /* 0x000000043b1f7c20 */ /* 0x000fe20008400000 */
[C---:B------:R-:W-:Y:S01]  /*23c0*/  ISETP.GT.AND P3, PT, R2.reuse, 0x27, PT ;  /* 0x000000270200780c */ /* 0x040fe20003f64270 */
        /* <DEDUP_REMOVED lines=60> */
[----:B------:R-:W-:Y:S01]  /*2790*/  USHF.L.U32 UR6, UR16, 0x1, URZ ;  /* 0x0000000110067899 */ /* 0x000fe200080006ff */
[----:B------:R-:W-:Y:S01]  /*27a0*/  FMNMX3 R45, R45, R26, R82, !PT ;  /* 0x0000001a2d2d7276 */ /* 0x000fe20007800052 */
[----:B------:R-:W-:Y:S01]  /*27b0*/  UIMAD.WIDE UR4, UR16, 0x2, URZ ;  /* 0x00000002100478a5 */ /* 0x000fe2000f8e02ff */
[----:B------:R-:W-:-:S02]  /*27c0*/  ISETP.GT.AND P5, PT, R2, 0x39, PT ;  /* 0x000000390200780c */ /* 0x000fc40003fa4270 */
[----:B------:R-:W-:Y:S02]  /*27d0*/  ISETP.GT.AND P4, PT, R2, 0x32, PT ;  /* 0x000000320200780c */ /* 0x000fe40003f84270 */
[----:B------:R-:W-:Y:S02]  /*27e0*/  FSEL R28, R28, -INF , P2 ;  /* 0xff8000001c1c7808 */ /* 0x000fe40001000000 */
[----:B------:R-:W-:Y:S02]  /*27f0*/  FSEL R75, R60, -INF , P3 ;  /* 0xff8000003c4b7808 */ /* 0x000fe40001800000 */
[----:B------:R-:W-:Y:S02]  /*2800*/  FMNMX3 R45, R45, R81, R80, !PT ;  /* 0x000000512d2d7276 */ /* 0x000fe40007800050 */
[----:B------:R-:W-:Y:S02]  /*2810*/  ISETP.GT.AND P3, PT, R2, 0x3b, PT ;  /* 0x0000003b0200780c */ /* 0x000fe40003f64270 */
[----:B------:R-:W-:-:S02]  /*2820*/  FSEL R74, R62, -INF , P5 ;  /* 0xff8000003e4a7808 */ /* 0x000fc40002800000 */
[C---:B------:R-:W-:Y:S02]  /*2830*/  ISETP.GT.AND P5, PT, R2.reuse, 0x3d, PT ;  /* 0x0000003d0200780c */ /* 0x040fe40003fa4270 */
[----:B------:R-:W-:Y:S02]  /*2840*/  ISETP.GT.AND P2, PT, R2, 0x34, PT ;  /* 0x000000340200780c */ /* 0x000fe40003f44270 */
[----:B------:R-:W-:Y:S02]  /*2850*/  FSEL R29, R29, -INF , P4 ;  /* 0xff8000001d1d7808 */ /* 0x000fe40002000000 */
[----:B------:R-:W-:Y:S02]  /*2860*/  FMNMX3 R45, R45, R28, R79, !PT ;  /* 0x0000001c2d2d7276 */ /* 0x000fe4000780004f */
[----:B------:R-:W-:Y:S02]  /*2870*/  FSEL R72, R64, -INF , P3 ;  /* 0xff80000040487808 */ /* 0x000fe40001800000 */
[----:B------:R-:W-:-:S02]  /*2880*/  ISETP.GT.AND P3, PT, R2, 0x3f, PT ;  /* 0x0000003f0200780c */ /* 0x000fc40003f64270 */
[----:B------:R-:W-:Y:S02]  /*2890*/  FSEL R71, R66, -INF , P5 ;  /* 0xff80000042477808 */ /* 0x000fe40002800000 */
[C---:B------:R-:W-:Y:S02]  /*28a0*/  ISETP.GT.AND P5, PT, R2.reuse, 0x41, PT ;  /* 0x000000410200780c */ /* 0x040fe40003fa4270 */
[----:B------:R-:W-:Y:S02]  /*28b0*/  ISETP.GT.AND P4, PT, R2, 0x36, PT ;  /* 0x000000360200780c */ /* 0x000fe40003f84270 */
[----:B------:R-:W-:Y:S02]  /*28c0*/  FSEL R77, R57, -INF , P2 ;  /* 0xff800000394d7808 */ /* 0x000fe40001000000 */
[----:B------:R-:W-:Y:S02]  /*28d0*/  FMNMX3 R45, R45, R29, R78, !PT ;  /* 0x0000001d2d2d7276 */ /* 0x000fe4000780004e */
[----:B------:R-:W-:-:S02]  /*28e0*/  FSEL R70, R68, -INF , P3 ;  /* 0xff80000044467808 */ /* 0x000fc40001800000 */
[----:B------:R-:W-:Y:S02]  /*28f0*/  ISETP.GT.AND P3, PT, R2, 0x43, PT ;  /* 0x000000430200780c */ /* 0x000fe40003f64270 */
[----:B------:R-:W-:Y:S02]  /*2900*/  FSEL R68, R12, -INF , P5 ;  /* 0xff8000000c447808 */ /* 0x000fe40002800000 */
[----:B------:R-:W-:Y:S02]  /*2910*/  ISETP.GT.AND P2, PT, R2, 0x38, PT ;  /* 0x000000380200780c */ /* 0x000fe40003f44270 */
[----:B------:R-:W-:Y:S02]  /*2920*/  FSEL R31, R31, -INF , P4 ;  /* 0xff8000001f1f7808 */ /* 0x000fe40002000000 */
[----:B------:R-:W-:Y:S02]  /*2930*/  FMNMX3 R12, R45, R77, R76, !PT ;  /* 0x0000004d2d0c7276 */ /* 0x000fe4000780004c */
[----:B------:R-:W-:-:S02]  /*2940*/  FSEL R105, R15, -INF , P3 ;  /* 0xff8000000f697808 */ /* 0x000fc40001800000 */
[----:B------:R-:W-:Y:S02]  /*2950*/  ISETP.GT.AND P4, PT, R2, 0x3a, PT ;  /* 0x0000003a0200780c */ /* 0x000fe40003f84270 */
[----:B------:R-:W-:Y:S02]  /*2960*/  FSEL R32, R32, -INF , P2 ;  /* 0xff80000020207808 */ /* 0x000fe40001000000 */
[----:B------:R-:W-:Y:S02]  /*2970*/  FMNMX3 R15, R12, R31, R75, !PT ;  /* 0x0000001f0c0f7276 */ /* 0x000fe4000780004b */
[----:B------:R-:W-:Y:S02]  /*2980*/  ISETP.GT.AND P2, PT, R2, 0x3c, PT ;  /* 0x0000003c0200780c */ /* 0x000fe40003f44270 */
[----:B------:R-:W-:Y:S02]  /*2990*/  FSEL R73, R63, -INF , P4 ;  /* 0xff8000003f497808 */ /* 0x000fe40002000000 */
[----:B------:R-:W-:-:S02]  /*29a0*/  FMNMX3 R15, R15, R32, R74, !PT ;  /* 0x000000200f0f7276 */ /* 0x000fc4000780004a */
[C---:B------:R-:W-:Y:S02]  /*29b0*/  ISETP.GT.AND P4, PT, R2.reuse, 0x3e, PT ;  /* 0x0000003e0200780c */ /* 0x040fe40003f84270 */
        /* <DEDUP_REMOVED lines=8> */
[C---:B------:R-:W-:Y:S02]  /*2a40*/  ISETP.GT.AND P2, PT, R2.reuse, 0x44, PT ;  /* 0x000000440200780c */ /* 0x040fe40003f44270 */
[----:B------:R-:W-:Y:S02]  /*2a50*/  ISETP.GT.AND P5, PT, R2, 0x45, PT ;  /* 0x000000450200780c */ /* 0x000fe40003fa4270 */
[----:B------:R-:W-:-:S02]  /*2a60*/  FSEL R37, R37, -INF , P4 ;  /* 0xff80000025257808 */ /* 0x000fc40002000000 */
[----:B------:R-:W-:Y:S02]  /*2a70*/  FMNMX3 R12, R15, R69, R68, !PT ;  /* 0x000000450f0c7276 */ /* 0x000fe40007800044 */
[C---:B------:R-:W-:Y:S02]  /*2a80*/  ISETP.GT.AND P4, PT, R2.reuse, 0x46, PT ;  /* 0x000000460200780c */ /* 0x040fe40003f84270 */
[----:B------:R-:W-:Y:S02]  /*2a90*/  ISETP.GT.AND P3, PT, R2, 0x47, PT ;  /* 0x000000470200780c */ /* 0x000fe40003f64270 */
[----:B------:R-:W-:Y:S02]  /*2aa0*/  FSEL R38, R38, -INF , P2 ;  /* 0xff80000026267808 */ /* 0x000fe40001000000 */
[----:B------:R-:W-:Y:S02]  /*2ab0*/  FSEL R104, R21, -INF , P5 ;  /* 0xff80000015687808 */ /* 0x000fe40002800000 */
[----:B------:R-:W-:-:S02]  /*2ac0*/  FMNMX3 R15, R12, R37, R105, !PT ;  /* 0x000000250c0f7276 */ /* 0x000fc40007800069 */
[C---:B------:R-:W-:Y:S02]  /*2ad0*/  ISETP.GT.AND P2, PT, R2.reuse, 0x48, PT ;  /* 0x000000480200780c */ /* 0x040fe40003f44270 */
[----:B------:R-:W-:Y:S02]  /*2ae0*/  ISETP.GT.AND P5, PT, R2, 0x49, PT ;  /* 0x000000490200780c */ /* 0x000fe40003fa4270 */
[----:B------:R-:W-:Y:S02]  /*2af0*/  FSEL R102, R24, -INF , P4 ;  /* 0xff80000018667808 */ /* 0x000fe40002000000 */
[----:B------:R-:W-:Y:S02]  /*2b00*/  FSEL R103, R27, -INF , P3 ;  /* 0xff8000001b677808 */ /* 0x000fe40001800000 */
[----:B------:R-:W-:Y:S02]  /*2b10*/  FMNMX3 R15, R15, R38, R104, !PT ;  /* 0x000000260f0f7276 */ /* 0x000fe40007800068 */
[----:B------:R-:W-:-:S02]  /*2b20*/  ISETP.GT.AND P4, PT, R2, 0x4a, PT ;  /* 0x0000004a0200780c */ /* 0x000fc40003f84270 */
[----:B------:R-:W-:Y:S02]  /*2b30*/  ISETP.GT.AND P3, PT, R2, 0x4b, PT ;  /* 0x0000004b0200780c */ /* 0x000fe40003f64270 */
[----:B------:R-:W-:Y:S02]  /*2b40*/  FSEL R40, R40, -INF , P2 ;  /* 0xff80000028287808 */ /* 0x000fe40001000000 */
[----:B------:R-:W-:Y:S02]  /*2b50*/  FSEL R101, R30, -INF , P5 ;  /* 0xff8000001e657808 */ /* 0x000fe40002800000 */
[----:B------:R-:W-:Y:S02]  /*2b60*/  FMNMX3 R15, R15, R102, R103, !PT ;  /* 0x000000660f0f7276 */ /* 0x000fe40007800067 */
[C---:B------:R-:W-:Y:S02]  /*2b70*/  ISETP.GT.AND P2, PT, R2.reuse, 0x4c, PT ;  /* 0x0000004c0200780c */ /* 0x040fe40003f44270 */
[----:B------:R-:W-:-:S02]  /*2b80*/  ISETP.GT.AND P5, PT, R2, 0x4d, PT ;  /* 0x0000004d0200780c */ /* 0x000fc40003fa4270 */
[----:B------:R-:W-:Y:S02]  /*2b90*/  FSEL R41, R41, -INF , P4 ;  /* 0xff80000029297808 */ /* 0x000fe40002000000 */
[----:B------:R-:W-:Y:S02]  /*2ba0*/  FSEL R100, R33, -INF , P3 ;  /* 0xff80000021647808 */ /* 0x000fe40001800000 */
[----:B------:R-:W-:Y:S02]  /*2bb0*/  FMNMX3 R15, R15, R40, R101, !PT ;  /* 0x000000280f0f7276 */ /* 0x000fe40007800065 */
[C---:B------:R-:W-:Y:S02]  /*2bc0*/  ISETP.GT.AND P4, PT, R2.reuse, 0x4e, PT ;  /* 0x0000004e0200780c */ /* 0x040fe40003f84270 */
[----:B------:R-:W-:Y:S02]  /*2bd0*/  ISETP.GT.AND P3, PT, R2, 0x4f, PT ;  /* 0x0000004f0200780c */ /* 0x000fe40003f64270 */
[----:B------:R-:W-:-:S02]  /*2be0*/  FSEL R98, R39, -INF , P2 ;  /* 0xff80000027627808 */ /* 0x000fc40001000000 */
[----:B------:R-:W-:Y:S02]  /*2bf0*/  FSEL R99, R42, -INF , P5 ;  /* 0xff8000002a637808 */ /* 0x000fe40002800000 */
[----:B------:R-:W-:Y:S02]  /*2c00*/  FMNMX3 R15, R15, R41, R100, !PT ;  /* 0x000000290f0f7276 */ /* 0x000fe40007800064 */
[C---:B------:R-:W-:Y:S02]  /*2c10*/  ISETP.GT.AND P2, PT, R2.reuse, 0x50, PT ;  /* 0x000000500200780c */ /* 0x040fe40003f44270 */
[----:B------:R-:W-:Y:S02]  /*2c20*/  ISETP.GT.AND P5, PT, R2, 0x51, PT ;  /* 0x000000510200780c */ /* 0x000fe40003fa4270 */
[----:B------:R-:W-:Y:S02]  /*2c30*/  FSEL R43, R43, -INF , P4 ;  /* 0xff8000002b2b7808 */ /* 0x000fe40002000000 */
        /* <DEDUP_REMOVED lines=112> */
[----:B------:R-:W-:Y:S02]  /*3340*/  ISETP.GT.AND P3, PT, R2, 0x7e, PT ;  /* 0x0000007e0200780c */ /* 0x000fe40003f64270 */
[----:B------:R-:W-:Y:S02]  /*3350*/  FSEL R45, R161, -INF , P2 ;  /* 0xff800000a12d7808 */ /* 0x000fe40001000000 */
[----:B------:R-:W-:-:S02]  /*3360*/  FSEL R48, R162, -INF , P5 ;  /* 0xff800000a2307808 */ /* 0x000fc40002800000 */
[----:B------:R-:W-:Y:S02]  /*3370*/  FMNMX3 R90, R51, R39, R42, !PT ;  /* 0x00000027335a7276 */ /* 0x000fe4000780002a */
[----:B------:R-:W-:Y:S02]  /*3380*/  FSEL R51, R163, -INF , P3 ;  /* 0xff800000a3337808 */ /* 0x000fe40001800000 */
[----:B------:R-:W-:Y:S02]  /*3390*/  FMNMX3 R90, R90, R45, R48, !PT ;  /* 0x0000002d5a5a7276 */ /* 0x000fe40007800030 */
[----:B-1----:R-:W-:Y:S02]  /*33a0*/  LOP3.LUT P6, RZ, R187, 0x7f, RZ, 0xc0, !PT ;  /* 0x0000007fbbff7812 */ /* 0x002fe400078cc0ff */
[----:B------:R-:W-:-:S05]  /*33b0*/  FMNMX3 R90, R90, -INF , R51, !PT ;  /* 0xff8000005a5a7876 */ /* 0x000fca0007800033 */
[--C-:B------:R-:W-:Y:S01]  /*33c0*/  FADD R132, R4, -R90.reuse ;  /* 0x8000005a04847221 */ /* 0x100fe20000000000 */
[--C-:B------:R-:W-:Y:S01]  /*33d0*/  FADD R128, R128, -R90.reuse ;  /* 0x8000005a80807221 */ /* 0x100fe20000000000 */
[--C-:B------:R-:W-:Y:S01]  /*33e0*/  FADD R125, R125, -R90.reuse ;  /* 0x8000005a7d7d7221 */ /* 0x100fe20000000000 */
[--C-:B------:R-:W-:Y:S01]  /*33f0*/  FADD R121, R121, -R90.reuse ;  /* 0x8000005a79797221 */ /* 0x100fe20000000000 */
[----:B------:R-:W-:Y:S01]  /*3400*/  FMUL R132, R132, 1.4426950216293334961 ;  /* 0x3fb8aa3b84847820 */ /* 0x000fe20000400000 */
[--C-:B------:R-:W-:Y:S01]  /*3410*/  FADD R117, R117, -R90.reuse ;  /* 0x8000005a75757221 */ /* 0x100fe20000000000 */
[--C-:B------:R-:W-:Y:S01]  /*3420*/  FADD R164, R164, -R90.reuse ;  /* 0x8000005aa4a47221 */ /* 0x100fe20000000000 */
[--C-:B------:R-:W-:Y:S01]  /*3430*/  FADD R129, R129, -R90.reuse ;  /* 0x8000005a81817221 */ /* 0x100fe20000000000 */
[----:B------:R0:W-:Y:S01]  /*3440*/  MUFU.EX2 R150, R132 ;  /* 0x0000008400967308 */ /* 0x0001e20000000800 */
[--C-:B------:R-:W-:Y:S01]  /*3450*/  FADD R131, R131, -R90.reuse ;  /* 0x8000005a83837221 */ /* 0x100fe20000000000 */
[----:B------:R-:W-:Y:S01]  /*3460*/  FMUL R164, R164, 1.4426950216293334961 ;  /* 0x3fb8aa3ba4a47820 */ /* 0x000fe20000400000 */
[----:B------:R-:W-:Y:S01]  /*3470*/  FMUL R135, R129, 1.4426950216293334961 ;  /* 0x3fb8aa3b81877820 */ /* 0x000fe20000400000 */
[--C-:B------:R-:W-:Y:S01]  /*3480*/  FADD R129, R6, -R90.reuse ;  /* 0x8000005a06817221 */ /* 0x100fe20000000000 */
[----:B------:R-:W-:Y:S01]  /*3490*/  FMUL R133, R131, 1.4426950216293334961 ;  /* 0x3fb8aa3b83857820 */ /* 0x000fe20000400000 */
[--C-:B------:R-:W-:Y:S01]  /*34a0*/  FADD R131, R5, -R90.reuse ;  /* 0x8000005a05837221 */ /* 0x100fe20000000000 */
[--C-:B------:R-:W-:Y:S01]  /*34b0*/  FADD R114, R114, -R90.reuse ;  /* 0x8000005a72727221 */ /* 0x100fe20000000000 */
[----:B------:R-:W1:Y:S01]  /*34c0*/  MUFU.EX2 R4, R164 ;  /* 0x000000a400047308 */ /* 0x000e620000000800 */
[----:B0-----:R-:W-:Y:S01]  /*34d0*/  FMUL R132, R128, 1.4426950216293334961 ;  /* 0x3fb8aa3b80847820 */ /* 0x001fe20000400000 */
[--C-:B------:R-:W-:Y:S01]  /*34e0*/  FADD R128, R7, -R90.reuse ;  /* 0x8000005a07807221 */ /* 0x100fe20000000000 */
[----:B------:R-:W-:Y:S01]  /*34f0*/  FMUL R129, R129, 1.4426950216293334961 ;  /* 0x3fb8aa3b81817820 */ /* 0x000fe20000400000 */
[----:B------:R-:W-:Y:S01]  /*3500*/  FMUL R131, R131, 1.4426950216293334961 ;  /* 0x3fb8aa3b83837820 */ /* 0x000fe20000400000 */
[--C-:B------:R-:W-:Y:S01]  /*3510*/  FADD R126, R126, -R90.reuse ;  /* 0x8000005a7e7e7221 */ /* 0x100fe20000000000 */
[----:B------:R-:W-:Y:S01]  /*3520*/  FMUL R128, R128, 1.4426950216293334961 ;  /* 0x3fb8aa3b80807820 */ /* 0x000fe20000400000 */
[--C-:B------:R-:W-:Y:S01]  /*3530*/  FADD R110, R110, -R90.reuse ;  /* 0x8000005a6e6e7221 */ /* 0x100fe20000000000 */
[----:B------:R-:W0:Y:S01]  /*3540*/  MUFU.EX2 R5, R133 ;  /* 0x0000008500057308 */ /* 0x000e220000000800 */
[--C-:B------:R-:W-:Y:S01]  /*3550*/  FADD R127, R127, -R90.reuse ;  /* 0x8000005a7f7f7221 */ /* 0x100fe20000000000 */
[--C-:B------:R-:W-:Y:S01]  /*3560*/  FADD R106, R106, -R90.reuse ;  /* 0x8000005a6a6a7221 */ /* 0x100fe20000000000 */
[--C-:B------:R-:W-:Y:S01]  /*3570*/  FADD R116, R116, -R90.reuse ;  /* 0x8000005a74747221 */ /* 0x100fe20000000000 */
[--C-:B------:R-:W-:Y:S01]  /*3580*/  FADD R124, R124, -R90.reuse ;  /* 0x8000005a7c7c7221 */ /* 0x100fe20000000000 */
[--C-:B------:R-:W-:Y:S01]  /*3590*/  FADD R113, R113, -R90.reuse ;  /* 0x8000005a71717221 */ /* 0x100fe20000000000 */
[----:B------:R-:W-:Y:S01]  /*35a0*/  FADD R111, R111, -R90 ;  /* 0x8000005a6f6f7221 */ /* 0x000fe20000000000 */
[----:B------:R-:W-:Y:S01]  /*35b0*/  FMUL R116, R116, 1.4426950216293334961 ;  /* 0x3fb8aa3b74747820 */ /* 0x000fe20000400000 */
[----:B------:R2:W-:Y:S01]  /*35c0*/  MUFU.EX2 R147, R128 ;  /* 0x0000008000937308 */ /* 0x0005e20000000800 */
[----:B-1----:R-:W-:Y:S01]  /*35d0*/  FADD R158, R4, R150 ;  /* 0x00000096049e7221 */ /* 0x002fe20000000000 */
[--C-:B------:R-:W-:Y:S01]  /*35e0*/  FADD R80, R80, -R90.reuse ;  /* 0x8000005a50507221 */ /* 0x100fe20000000000 */
[----:B------:R-:W-:Y:S01]  /*35f0*/  FMUL R111, R111, 1.4426950216293334961 ;  /* 0x3fb8aa3b6f6f7820 */ /* 0x000fe20000400000 */
[--C-:B------:R-:W-:Y:S01]  /*3600*/  FADD R73, R73, -R90.reuse ;  /* 0x8000005a49497221 */ /* 0x100fe20000000000 */
[--C-:B------:R-:W-:Y:S01]  /*3610*/  FADD R109, R109, -R90.reuse ;  /* 0x8000005a6d6d7221 */ /* 0x100fe20000000000 */
[--C-:B------:R-:W-:Y:S01]  /*3620*/  FADD R76, R76, -R90.reuse ;  /* 0x8000005a4c4c7221 */ /* 0x100fe20000000000 */
[--C-:B------:R-:W-:Y:S01]  /*3630*/  FADD R120, R120, -R90.reuse ;  /* 0x8000005a78787221 */ /* 0x100fe20000000000 */
[----:B------:R1:W-:Y:S01]  /*3640*/  MUFU.EX2 R148, R129 ;  /* 0x0000008100947308 */ /* 0x0003e20000000800 */
[----:B--2---:R-:W-:Y:S01]  /*3650*/  FMUL R128, R125, 1.4426950216293334961 ;  /* 0x3fb8aa3b7d807820 */ /* 0x004fe20000400000 */
[--C-:B------:R-:W-:Y:S01]  /*3660*/  FADD R125, R10, -R90.reuse ;  /* 0x8000005a0a7d7221 */ /* 0x100fe20000000000 */
[--C-:B------:R-:W-:Y:S01]  /*3670*/  FADD R83, R83, -R90.reuse ;  /* 0x8000005a53537221 */ /* 0x100fe20000000000 */
[--C-:B------:R-:W-:Y:S01]  /*3680*/  FADD R123, R123, -R90.reuse ;  /* 0x8000005a7b7b7221 */ /* 0x100fe20000000000 */
[--C-:B------:R-:W-:Y:S01]  /*3690*/  FADD R68, R68, -R90.reuse ;  /* 0x8000005a44447221 */ /* 0x100fe20000000000 */
[----:B------:R-:W-:Y:S01]  /*36a0*/  FMUL R125, R125, 1.4426950216293334961 ;  /* 0x3fb8aa3b7d7d7820 */ /* 0x000fe20000400000 */
[--C-:B------:R-:W-:Y:S01]  /*36b0*/  FADD R122, R122, -R90.reuse ;  /* 0x8000005a7a7a7221 */ /* 0x100fe20000000000 */
[----:B------:R-:W2:Y:S01]  /*36c0*/  MUFU.EX2 R149, R131 ;  /* 0x0000008300957308 */ /* 0x000ea20000000800 */
[----:B-1----:R-:W-:Y:S01]  /*36d0*/  FMUL R129, R126, 1.4426950216293334961 ;  /* 0x3fb8aa3b7e817820 */ /* 0x002fe20000400000 */
[--C-:B------:R-:W-:Y:S01]  /*36e0*/  FADD R126, R9, -R90.reuse ;  /* 0x8000005a097e7221 */ /* 0x100fe20000000000 */
[--C-:B------:R-:W-:Y:S01]  /*36f0*/  FADD R151, R37, -R90.reuse ;  /* 0x8000005a25977221 */ /* 0x100fe20000000000 */
[--C-:B------:R-:W-:Y:S01]  /*3700*/  FADD R119, R119, -R90.reuse ;  /* 0x8000005a77777221 */ /* 0x100fe20000000000 */
[--C-:B------:R-:W-:Y:S01]  /*3710*/  FADD R118, R118, -R90.reuse ;  /* 0x8000005a76767221 */ /* 0x100fe20000000000 */
[--C-:B------:R-:W-:Y:S01]  /*3720*/  FADD R115, R115, -R90.reuse ;  /* 0x8000005a73737221 */ /* 0x100fe20000000000 */
[--C-:B------:R-:W-:Y:S01]  /*3730*/  FADD R112, R112, -R90.reuse ;  /* 0x8000005a70707221 */ /* 0x100fe20000000000 */
[----:B------:R1:W-:Y:S01]  /*3740*/  MUFU.EX2 R144, R125 ;  /* 0x0000007d00907308 */ /* 0x0003e20000000800 */
[--C-:B------:R-:W-:Y:S01]  /*3750*/  FADD R108, R108, -R90.reuse ;  /* 0x8000005a6c6c7221 */ /* 0x100fe20000000000 */
[--C-:B------:R-:W-:Y:S01]  /*3760*/  FADD R107, R107, -R90.reuse ;  /* 0x8000005a6b6b7221 */ /* 0x100fe20000000000 */
[--C-:B------:R-:W-:Y:S01]  /*3770*/  FADD R82, R82, -R90.reuse ;  /* 0x8000005a52527221 */ /* 0x100fe20000000000 */
[--C-:B------:R-:W-:Y:S01]  /*3780*/  FADD R81, R81, -R90.reuse ;  /* 0x8000005a51517221 */ /* 0x100fe20000000000 */
[--C-:B------:R-:W-:Y:S01]  /*3790*/  FADD R79, R79, -R90.reuse ;  /* 0x8000005a4f4f7221 */ /* 0x100fe20000000000 */
[--C-:B------:R-:W-:Y:S01]  /*37a0*/  FADD R78, R78, -R90.reuse ;  /* 0x8000005a4e4e7221 */ /* 0x100fe20000000000 */
[--C-:B------:R-:W-:Y:S01]  /*37b0*/  FADD R77, R77, -R90.reuse ;  /* 0x8000005a4d4d7221 */ /* 0x100fe20000000000 */
[----:B------:R-:W3:Y:S01]  /*37c0*/  MUFU.EX2 R6, R135 ;  /* 0x0000008700067308 */ /* 0x000ee20000000800 */
[----:B-1----:R-:W-:Y:S01]  /*37d0*/  FMUL R125, R121, 1.4426950216293334961 ;  /* 0x3fb8aa3b797d7820 */ /* 0x002fe20000400000 */
[----:B------:R-:W-:Y:S01]  /*37e0*/  FADD R121, R13, -R90 ;  /* 0x8000005a0d797221 */ /* 0x000fe20000000000 */
[----:B0-----:R-:W-:Y:S01]  /*37f0*/  FADD R158, R5, R158 ;  /* 0x0000009e059e7221 */ /* 0x001fe20000000000 */
[----:B------:R-:W-:Y:S01]  /*3800*/  FMUL R131, R127, 1.4426950216293334961 ;  /* 0x3fb8aa3b7f837820 */ /* 0x000fe20000400000 */
[----:B------:R-:W-:Y:S01]  /*3810*/  FADD R127, R8, -R90 ;  /* 0x8000005a087f7221 */ /* 0x000fe20000000000 */
[----:B------:R-:W-:Y:S01]  /*3820*/  FMUL R121, R121, 1.4426950216293334961 ;  /* 0x3fb8aa3b79797820 */ /* 0x000fe20000400000 */
[----:B------:R-:W-:Y:S01]  /*3830*/  FMUL R126, R126, 1.4426950216293334961 ;  /* 0x3fb8aa3b7e7e7820 */ /* 0x000fe20000400000 */
[----:B------:R-:W-:Y:S01]  /*3840*/  MUFU.EX2 R9, R129 ;  /* 0x0000008100097308 */ /* 0x000fe20000000800 */
[----:B--2---:R-:W-:Y:S01]  /*3850*/  FADD R157, R149, R158 ;  /* 0x0000009e959d7221 */ /* 0x004fe20000000000 */
[----:B------:R-:W-:Y:S01]  /*3860*/  FMUL R127, R127, 1.4426950216293334961 ;  /* 0x3fb8aa3b7f7f7820 */ /* 0x000fe20000400000 */
[----:B------:R-:W-:Y:S01]  /*3870*/  FMUL R123, R123, 1.4426950216293334961 ;  /* 0x3fb8aa3b7b7b7820 */ /* 0x000fe20000400000 */
[--C-:B------:R-:W-:Y:S01]  /*3880*/  FADD R75, R75, -R90.reuse ;  /* 0x8000005a4b4b7221 */ /* 0x100fe20000000000 */
[--C-:B------:R-:W-:Y:S01]  /*3890*/  FADD R74, R74, -R90.reuse ;  /* 0x8000005a4a4a7221 */ /* 0x100fe20000000000 */
[--C-:B------:R-:W-:Y:S01]  /*38a0*/  FADD R71, R71, -R90.reuse ;  /* 0x8000005a47477221 */ /* 0x100fe20000000000 */
[--C-:B------:R-:W-:Y:S01]  /*38b0*/  FADD R70, R70, -R90.reuse ;  /* 0x8000005a46467221 */ /* 0x100fe20000000000 */
[----:B------:R0:W-:Y:S01]  /*38c0*/  MUFU.EX2 R140, R121 ;  /* 0x00000079008c7308 */ /* 0x0001e20000000800 */
[----:B------:R-:W1:Y:S07]  /*38d0*/  @!P6 SYNCS.CCTL.IV [UR11+0x2000] ;  /* 0x00200000ff00e9b1 */ /* 0x000e6e000800000b */
[----:B------:R2:W4:Y:S01]  /*38e0*/  MUFU.EX2 R7, R132 ;  /* 0x0000008400077308 */ /* 0x0005220000000800 */
[----:B0-----:R-:W-:Y:S01]  /*38f0*/  FMUL R121, R117, 1.4426950216293334961 ;  /* 0x3fb8aa3b75797820 */ /* 0x001fe20000400000 */
[----:B------:R-:W-:-:S06]  /*3900*/  FADD R117, R16, -R90 ;  /* 0x8000005a10757221 */ /* 0x000fcc0000000000 */
[----:B------:R-:W-:Y:S01]  /*3910*/  MUFU.EX2 R10, R128 ;  /* 0x00000080000a7308 */ /* 0x000fe20000000800 */
[----:B------:R-:W-:Y:S01]  /*3920*/  FMUL R117, R117, 1.4426950216293334961 ;  /* 0x3fb8aa3b75757820 */ /* 0x000fe20000400000 */
[----:B---3--:R-:W-:Y:S01]  /*3930*/  FADD R157, R6, R157 ;  /* 0x0000009d069d7221 */ /* 0x008fe20000000000 */
[----:B--2---:R-:W0:Y:S01]  /*3940*/  LDC.64 R132, c[0x0][0x390] ;  /* 0x0000e400ff847b82 */ /* 0x004e220000000a00 */
[----:B------:R-:W-:Y:S01]  /*3950*/  FMUL R152, R68, 1.4426950216293334961 ;  /* 0x3fb8aa3b44987820 */ /* 0x000fe20000400000 */
[----:B------:R-:W-:Y:S01]  /*3960*/  FMUL R122, R122, 1.4426950216293334961 ;  /* 0x3fb8aa3b7a7a7820 */ /* 0x000fe20000400000 */
[----:B------:R-:W-:Y:S01]  /*3970*/  FMUL R154, R151, 1.4426950216293334961 ;  /* 0x3fb8aa3b979a7820 */ /* 0x000fe20000400000 */
[----:B------:R-:W-:Y:S01]  /*3980*/  FMUL R119, R119, 1.4426950216293334961 ;  /* 0x3fb8aa3b77777820 */ /* 0x000fe20000400000 */
[----:B------:R2:W-:Y:S01]  /*3990*/  MUFU.EX2 R136, R117 ;  /* 0x0000007500887308 */ /* 0x0005e20000000800 */
[----:B------:R-:W-:Y:S01]  /*39a0*/  FMUL R118, R118, 1.4426950216293334961 ;  /* 0x3fb8aa3b76767820 */ /* 0x000fe20000400000 */
[----:B------:R-:W-:Y:S01]  /*39b0*/  FMUL R112, R112, 1.4426950216293334961 ;  /* 0x3fb8aa3b70707820 */ /* 0x000fe20000400000 */
[----:B------:R-:W-:Y:S01]  /*39c0*/  FMUL R108, R108, 1.4426950216293334961 ;  /* 0x3fb8aa3b6c6c7820 */ /* 0x000fe20000400000 */
[----:B------:R-:W-:Y:S01]  /*39d0*/  FMUL R107, R107, 1.4426950216293334961 ;  /* 0x3fb8aa3b6b6b7820 */ /* 0x000fe20000400000 */
[----:B------:R-:W-:Y:S01]  /*39e0*/  FMUL R82, R82, 1.4426950216293334961 ;  /* 0x3fb8aa3b52527820 */ /* 0x000fe20000400000 */
[----:B------:R-:W-:Y:S01]  /*39f0*/  FMUL R81, R81, 1.4426950216293334961 ;  /* 0x3fb8aa3b51517820 */ /* 0x000fe20000400000 */
[----:B------:R-:W-:Y:S01]  /*3a00*/  FMUL R78, R78, 1.4426950216293334961 ;  /* 0x3fb8aa3b4e4e7820 */ /* 0x000fe20000400000 */
[----:B------:R-:W-:Y:S01]  /*3a10*/  MUFU.EX2 R13, R125 ;  /* 0x0000007d000d7308 */ /* 0x000fe20000000800 */
[----:B--2---:R-:W-:Y:S01]  /*3a20*/  FMUL R117, R114, 1.4426950216293334961 ;  /* 0x3fb8aa3b72757820 */ /* 0x004fe20000400000 */
[----:B------:R-:W-:Y:S01]  /*3a30*/  FADD R114, R19, -R90 ;  /* 0x8000005a13727221 */ /* 0x000fe20000000000 */
[----:B------:R-:W-:Y:S01]  /*3a40*/  FMUL R77, R77, 1.4426950216293334961 ;  /* 0x3fb8aa3b4d4d7820 */ /* 0x000fe20000400000 */
[----:B------:R-:W-:-:S04]  /*3a50*/  FMUL R74, R74, 1.4426950216293334961 ;  /* 0x3fb8aa3b4a4a7820 */ /* 0x000fc80000400000 */
[----:B------:R-:W2:Y:S01]  /*3a60*/  MUFU.EX2 R8, R131 ;  /* 0x0000008300087308 */ /* 0x000ea20000000800 */
[----:B------:R-:W-:-:S07]  /*3a70*/  FMUL R114, R114, 1.4426950216293334961 ;  /* 0x3fb8aa3b72727820 */ /* 0x000fce0000400000 */
[----:B------:R3:W0:Y:S08]  /*3a80*/  MUFU.EX2 R146, R127 ;  /* 0x0000007f00927308 */ /* 0x0006300000000800 */
[----:B------:R1:W-:Y:S01]  /*3a90*/  MUFU.EX2 R135, R116 ;  /* 0x0000007400877308 */ /* 0x0003e20000000800 */
[----:B---3--:R-:W-:Y:S01]  /*3aa0*/  FMUL R127, R124, 1.4426950216293334961 ;  /* 0x3fb8aa3b7c7f7820 */ /* 0x008fe20000400000 */
[----:B------:R-:W-:Y:S01]  /*3ab0*/  FADD R158, R148, R157 ;  /* 0x0000009d949e7221 */ /* 0x000fe20000000000 */
[----:B------:R-:W-:-:S05]  /*3ac0*/  FADD R124, R11, -R90 ;  /* 0x8000005a0b7c7221 */ /* 0x000fca0000000000 */
[----:B------:R-:W3:Y:S01]  /*3ad0*/  MUFU.EX2 R145, R126 ;  /* 0x0000007e00917308 */ /* 0x000ee20000000800 */
[----:B-1----:R-:W-:Y:S01]  /*3ae0*/  FMUL R116, R113, 1.4426950216293334961 ;  /* 0x3fb8aa3b71747820 */ /* 0x002fe20000400000 */
[----:B------:R-:W-:-:S06]  /*3af0*/  FADD R113, R20, -R90 ;  /* 0x8000005a14717221 */ /* 0x000fcc0000000000 */
[----:B------:R-:W-:Y:S01]  /*3b00*/  MUFU.EX2 R141, R123 ;  /* 0x0000007b008d7308 */ /* 0x000fe20000000800 */
[----:B------:R-:W-:Y:S01]  /*3b10*/  FADD R69, R69, -R90 ;  /* 0x8000005a45457221 */ /* 0x000fe20000000000 */
[----:B------:R-:W-:Y:S01]  /*3b20*/  FMUL R70, R70, 1.4426950216293334961 ;  /* 0x3fb8aa3b46467820 */ /* 0x000fe20000400000 */
[----:B------:R-:W-:Y:S01]  /*3b30*/  F2FP.F16.F32.PACK_AB R5, R149, R5 ;  /* 0x000000059505723e */ /* 0x000fe200000000ff */
[----:B------:R-:W-:-:S04]  /*3b40*/  NOP ;  /* 0x0000000000007918 */ /* 0x000fc80000000000 */
[----:B------:R1:W-:Y:S01]  /*3b50*/  MUFU.EX2 R129, R114 ;  /* 0x0000007200817308 */ /* 0x0003e20000000800 */
[----:B----4-:R-:W-:Y:S01]  /*3b60*/  FADD R158, R7, R158 ;  /* 0x0000009e079e7221 */ /* 0x010fe20000000000 */
[----:B------:R-:W-:Y:S01]  /*3b70*/  FMUL R113, R113, 1.4426950216293334961 ;  /* 0x3fb8aa3b71717820 */ /* 0x000fe20000400000 */
[----:B------:R-:W-:-:S05]  /*3b80*/  FMUL R124, R124, 1.4426950216293334961 ;  /* 0x3fb8aa3b7c7c7820 */ /* 0x000fca0000400000 */
[----:B------:R-:W-:Y:S01]  /*3b90*/  MUFU.EX2 R16, R121 ;  /* 0x0000007900107308 */ /* 0x000fe20000000800 */
[----:B-1----:R-:W-:Y:S01]  /*3ba0*/  FMUL R114, R110, 1.4426950216293334961 ;  /* 0x3fb8aa3b6e727820 */ /* 0x002fe20000400000 */
[----:B------:R-:W-:-:S04]  /*3bb0*/  FADD R110, R22, -R90 ;  /* 0x8000005a166e7221 */ /* 0x000fc80000000000 */
[----:B------:R-:W-:Y:S02]  /*3bc0*/  FMUL R110, R110, 1.4426950216293334961 ;  /* 0x3fb8aa3b6e6e7820 */ /* 0x000fe40000400000 */
[----:B------:R-:W1:Y:S08]  /*3bd0*/  MUFU.EX2 R11, R127 ;  /* 0x0000007f000b7308 */ /* 0x000e700000000800 */
[----:B------:R4:W-:Y:S01]  /*3be0*/  MUFU.EX2 R125, R110 ;  /* 0x0000006e007d7308 */ /* 0x0009e20000000800 */
[----:B------:R-:W-:-:S07]  /*3bf0*/  FADD R161, R147, R158 ;  /* 0x0000009e93a17221 */ /* 0x000fce0000000000 */
[----:B------:R0:W-:Y:S01]  /*3c00*/  MUFU.EX2 R127, R111 ;  /* 0x0000006f007f7308 */ /* 0x0001e20000000800 */
[----:B----4-:R-:W-:Y:S01]  /*3c10*/  FMUL R110, R106, 1.4426950216293334961 ;  /* 0x3fb8aa3b6a6e7820 */ /* 0x010fe20000400000 */
[----:B------:R-:W-:-:S04]  /*3c20*/  FADD R106, R25, -R90 ;  /* 0x8000005a196a7221 */ /* 0x000fc80000000000 */
[----:B------:R-:W-:Y:S02]  /*3c30*/  FMUL R106, R106, 1.4426950216293334961 ;  /* 0x3fb8aa3b6a6a7820 */ /* 0x000fe40000400000 */
[----:B------:R-:W-:Y:S01]  /*3c40*/  MUFU.EX2 R19, R117 ;  /* 0x0000007500137308 */ /* 0x000fe20000000800 */
[----:B0-----:R-:W-:Y:S01]  /*3c50*/  FMUL R111, R73, 1.4426950216293334961 ;  /* 0x3fb8aa3b496f7820 */ /* 0x001fe20000400000 */
[----:B------:R-:W-:Y:S01]  /*3c60*/  FADD R73, R72, -R90 ;  /* 0x8000005a48497221 */ /* 0x000fe20000000000 */
[----:B------:R-:W-:Y:S02]  /*3c70*/  LOP3.LUT R72, R187, 0x7f, RZ, 0xc0, !PT ;  /* 0x0000007fbb487812 */ /* 0x000fe400078ec0ff */
[----:B------:R-:W0:Y:S03]  /*3c80*/  LDC R187, c[0x0][0x3d8] ;  /* 0x0000f600ffbb7b82 */ /* 0x000e260000000800 */
[----:B------:R4:W-:Y:S01]  /*3c90*/  MUFU.EX2 R121, R106 ;  /* 0x0000006a00797308 */ /* 0x0009e20000000800 */
[----:B--2---:R-:W-:Y:S01]  /*3ca0*/  FADD R167, R8, R161 ;  /* 0x000000a108a77221 */ /* 0x004fe20000000000 */
[----:B------:R-:W-:-:S06]  /*3cb0*/  IMAD R72, R72, UR17, RZ ;  /* 0x0000001148487c24 */ /* 0x000fcc000f8e02ff */
[----:B------:R2:W-:Y:S01]  /*3cc0*/  MUFU.EX2 R128, R113 ;  /* 0x0000007100807308 */ /* 0x0005e20000000800 */
[----:B----4-:R-:W-:Y:S01]  /*3cd0*/  FMUL R106, R80, 1.4426950216293334961 ;  /* 0x3fb8aa3b506a7820 */ /* 0x010fe20000400000 */
[----:B------:R-:W-:-:S04]  /*3ce0*/  FADD R80, R28, -R90 ;  /* 0x8000005a1c507221 */ /* 0x000fc80000000000 */
[----:B------:R-:W-:Y:S02]  /*3cf0*/  FMUL R80, R80, 1.4426950216293334961 ;  /* 0x3fb8aa3b50507820 */ /* 0x000fe40000400000 */
[----:B------:R4:W0:Y:S01]  /*3d00*/  MUFU.EX2 R143, R124 ;  /* 0x0000007c008f7308 */ /* 0x0008220000000800 */
[----:B--2---:R-:W-:Y:S01]  /*3d10*/  FMUL R113, R109, 1.4426950216293334961 ;  /* 0x3fb8aa3b6d717820 */ /* 0x004fe20000400000 */
[----:B------:R-:W-:Y:S01]  /*3d20*/  FADD R109, R23, -R90 ;  /* 0x8000005a176d7221 */ /* 0x000fe20000000000 */
[----:B------:R-:W-:-:S03]  /*3d30*/  FADD R158, R146, R167 ;  /* 0x000000a7929e7221 */ /* 0x000fc60000000000 */
[----:B------:R-:W-:Y:S02]  /*3d40*/  FMUL R109, R109, 1.4426950216293334961 ;  /* 0x3fb8aa3b6d6d7820 */ /* 0x000fe40000400000 */
[----:B------:R2:W-:Y:S01]  /*3d50*/  MUFU.EX2 R117, R80 ;  /* 0x0000005000757308 */ /* 0x0005e20000000800 */
[----:B----4-:R-:W-:Y:S01]  /*3d60*/  FMUL R124, R120, 1.4426950216293334961 ;  /* 0x3fb8aa3b787c7820 */ /* 0x010fe20000400000 */
[----:B------:R-:W-:Y:S01]  /*3d70*/  FADD R120, R14, -R90 ;  /* 0x8000005a0e787221 */ /* 0x000fe20000000000 */
[----:B------:R-:W-:-:S05]  /*3d80*/  FADD R158, R9, R158 ;  /* 0x0000009e099e7221 */ /* 0x000fca0000000000 */
[----:B------:R-:W-:Y:S01]  /*3d90*/  MUFU.EX2 R23, R113 ;  /* 0x0000007100177308 */ /* 0x000fe20000000800 */
[----:B--2---:R-:W-:Y:S01]  /*3da0*/  FMUL R80, R76, 1.4426950216293334961 ;  /* 0x3fb8aa3b4c507820 */ /* 0x004fe20000400000 */
[--C-:B------:R-:W-:Y:S01]  /*3db0*/  FADD R76, R31, -R90.reuse ;  /* 0x8000005a1f4c7221 */ /* 0x100fe20000000000 */
[----:B------:R-:W-:-:S05]  /*3dc0*/  FADD R151, R105, -R90 ;  /* 0x8000005a69977221 */ /* 0x000fca0000000000 */
[----:B------:R2:W-:Y:S01]  /*3dd0*/  MUFU.EX2 R37, R152 ;  /* 0x0000009800257308 */ /* 0x0005e20000000800 */
[----:B------:R-:W-:Y:S01]  /*3de0*/  FMUL R76, R76, 1.4426950216293334961 ;  /* 0x3fb8aa3b4c4c7820 */ /* 0x000fe20000400000 */
[----:B---3--:R-:W-:Y:S01]  /*3df0*/  FADD R193, R145, R158 ;  /* 0x0000009e91c17221 */ /* 0x008fe20000000000 */
[----:B0-----:R-:W-:Y:S02]  /*3e00*/  IMAD.SHL.U32 R191, R187, 0x2, RZ ;  /* 0x00000002bbbf7824 */ /* 0x001fe400078e00ff */
[----:B------:R-:W-:-:S03]  /*3e10*/  FMUL R120, R120, 1.4426950216293334961 ;  /* 0x3fb8aa3b78787820 */ /* 0x000fc60000400000 */
[----:B------:R-:W-:Y:S01]  /*3e20*/  MUFU.EX2 R14, R124 ;  /* 0x0000007c000e7308 */ /* 0x000fe20000000800 */
[----:B--2---:R-:W-:-:S07]  /*3e30*/  FADD R152, R38, -R90 ;  /* 0x8000005a26987221 */ /* 0x004fce0000000000 */
[----:B------:R0:W-:Y:S01]  /*3e40*/  MUFU.EX2 R124, R109 ;  /* 0x0000006d007c7308 */ /* 0x0001e20000000800 */
[----:B------:R-:W-:-:S07]  /*3e50*/  FADD R193, R10, R193 ;  /* 0x000000c10ac17221 */ /* 0x000fce0000000000 */
[----:B------:R2:W-:Y:S01]  /*3e60*/  MUFU.EX2 R113, R76 ;  /* 0x0000004c00717308 */ /* 0x0005e20000000800 */
[----:B0-----:R-:W-:Y:S01]  /*3e70*/  FMUL R109, R83, 1.4426950216293334961 ;  /* 0x3fb8aa3b536d7820 */ /* 0x001fe20000400000 */
[----:B------:R-:W-:Y:S01]  /*3e80*/  FADD R83, R26, -R90 ;  /* 0x8000005a1a537221 */ /* 0x000fe20000000000 */
[----:B------:R-:W-:Y:S01]  /*3e90*/  FMUL R156, R151, 1.4426950216293334961 ;  /* 0x3fb8aa3b979c7820 */ /* 0x000fe20000400000 */
[----:B------:R-:W-:-:S04]  /*3ea0*/  FADD R158, R144, R193 ;  /* 0x000000c1909e7221 */ /* 0x000fc80000000000 */
[----:B------:R-:W0:Y:S01]  /*3eb0*/  MUFU.EX2 R142, R122 ;  /* 0x0000007a008e7308 */ /* 0x000e220000000800 */
[----:B--2---:R-:W-:Y:S01]  /*3ec0*/  FMUL R76, R73, 1.4426950216293334961 ;  /* 0x3fb8aa3b494c7820 */ /* 0x004fe20000400000 */
[----:B------:R-:W-:-:S06]  /*3ed0*/  FADD R73, R34, -R90 ;  /* 0x8000005a22497221 */ /* 0x000fcc0000000000 */
[----:B------:R2:W-:Y:S01]  /*3ee0*/  MUFU.EX2 R26, R109 ;  /* 0x0000006d001a7308 */ /* 0x0005e20000000800 */
[----:B-1----:R-:W-:Y:S01]  /*3ef0*/  FADD R158, R11, R158 ;  /* 0x0000009e0b9e7221 */ /* 0x002fe20000000000 */
[----:B------:R-:W-:Y:S02]  /*3f00*/  IMAD R171, R187, 0x6, RZ ;  /* 0x00000006bbab7824 */ /* 0x000fe400078e02ff */
[----:B------:R-:W-:-:S04]  /*3f10*/  FMUL R83, R83, 1.4426950216293334961 ;  /* 0x3fb8aa3b53537820 */ /* 0x000fc80000400000 */
[----:B------:R1:W-:Y:S01]  /*3f20*/  MUFU.EX2 R105, R154 ;  /* 0x0000009a00697308 */ /* 0x0003e20000000800 */
[----:B--2---:R-:W-:Y:S01]  /*3f30*/  FMUL R109, R73, 1.4426950216293334961 ;  /* 0x3fb8aa3b496d7820 */ /* 0x004fe20000400000 */
[C---:B------:R-:W-:Y:S02]  /*3f40*/  IMAD.SHL.U32 R73, R72.reuse, 0x2, RZ ;  /* 0x0000000248497824 */ /* 0x040fe400078e00ff */
[----:B------:R-:W-:-:S03]  /*3f50*/  IMAD.HI R72, R72, 0x2, RZ ;  /* 0x0000000248487827 */ /* 0x000fc600078e02ff */
[----:B------:R-:W-:Y:S01]  /*3f60*/  IADD3 R132, P2, P3, R73, UR6, R132 ;  /* 0x0000000649847c10 */ /* 0x000fe2000fb5e084 */
[----:B------:R2:W-:Y:S01]  /*3f70*/  MUFU.EX2 R38, R156 ;  /* 0x0000009c00267308 */ /* 0x0005e20000000800 */
[----:B-1----:R-:W-:Y:S01]  /*3f80*/  FMUL R154, R152, 1.4426950216293334961 ;  /* 0x3fb8aa3b989a7820 */ /* 0x002fe20000400000 */
[----:B------:R-:W-:Y:S01]  /*3f90*/  FADD R152, R104, -R90 ;  /* 0x8000005a68987221 */ /* 0x000fe20000000000 */
[----:B------:R-:W-:Y:S01]  /*3fa0*/  IADD3.X R133, PT, PT, R72, UR5, R133, P2, P3 ;  /* 0x0000000548857c10 */ /* 0x000fe200097e6485 */
[----:B------:R-:W-:Y:S01]  /*3fb0*/  FADD R158, R143, R158 ;  /* 0x0000009e8f9e7221 */ /* 0x000fe20000000000 */
[CC--:B------:R-:W-:Y:S01]  /*3fc0*/  LEA R218, P4, R187.reuse, R132.reuse, 0x2 ;  /* 0x00000084bbda7211 */ /* 0x0c0fe200078810ff */
[----:B------:R-:W-:Y:S01]  /*3fd0*/  IMAD R189, R187, 0x3, RZ ;  /* 0x00000003bbbd7824 */ /* 0x000fe200078e02ff */
[-C--:B------:R-:W-:Y:S01]  /*3fe0*/  IADD3 R222, P2, PT, R191, R132.reuse, RZ ;  /* 0x00000084bfde7210 */ /* 0x080fe20007f5e0ff */
[----:B------:R-:W-:Y:S02]  /*3ff0*/  IMAD R155, R187, 0xa, RZ ;  /* 0x0000000abb9b7824 */ /* 0x000fe400078e02ff */
[----:B--2---:R-:W-:Y:S01]  /*4000*/  FMUL R156, R152, 1.4426950216293334961 ;  /* 0x3fb8aa3b989c7820 */ /* 0x004fe20000400000 */
[----:B------:R-:W-:Y:S01]  /*4010*/  FADD R152, R102, -R90 ;  /* 0x8000005a66987221 */ /* 0x000fe20000000000 */
[----:B------:R1:W-:Y:S01]  /*4020*/  MUFU.EX2 R104, R154 ;  /* 0x0000009a00687308 */ /* 0x0003e20000000800 */
[----:B------:R-:W-:Y:S01]  /*4030*/  LEA.HI.X.SX32 R219, R191, R133, 0x1, P4 ;  /* 0x00000085bfdb7211 */ /* 0x000fe200020f0eff */
[----:B------:R-:W-:Y:S01]  /*4040*/  IMAD.SHL.U32 R185, R187, 0x4, RZ ;  /* 0x00000004bbb97824 */ /* 0x000fe200078e00ff */
[-C--:B------:R-:W-:Y:S01]  /*4050*/  IADD3 R214, P4, PT, R171, R132.reuse, RZ ;  /* 0x00000084abd67210 */ /* 0x080fe20007f9e0ff */
[C---:B------:R-:W-:Y:S01]  /*4060*/  IMAD R179, R187.reuse, 0x5, RZ ;  /* 0x00000005bbb37824 */ /* 0x040fe200078e02ff */
[CC--:B------:R-:W-:Y:S01]  /*4070*/  LEA R210, P5, R187.reuse, R132.reuse, 0x3 ;  /* 0x00000084bbd27211 */ /* 0x0c0fe200078a18ff */
[C---:B------:R-:W-:Y:S01]  /*4080*/  IMAD R151, R187.reuse, 0xc, RZ ;  /* 0x0000000cbb977824 */ /* 0x040fe200078e02ff */
[C---:B------:R-:W-:Y:S01]  /*4090*/  LEA R224, P3, R187.reuse, R132, 0x4 ;  /* 0x00000084bbe07211 */ /* 0x040fe200078620ff */
[----:B------:R-:W-:-:S02]  /*40a0*/  IMAD R173, R187, 0x7, RZ ;  /* 0x00000007bbad7824 */ /* 0x000fc400078e02ff */
[----:B-1----:R-:W-:Y:S01]  /*40b0*/  FMUL R154, R152, 1.4426950216293334961 ;  /* 0x3fb8aa3b989a7820 */ /* 0x002fe20000400000 */
[----:B------:R-:W-:Y:S02]  /*40c0*/  IMAD R153, R187, 0xe, RZ ;  /* 0x0000000ebb997824 */ /* 0x000fe400078e02ff */
[----:B------:R-:W-:Y:S01]  /*40d0*/  FADD R152, R103, -R90 ;  /* 0x8000005a67987221 */ /* 0x000fe20000000000 */
[C---:B------:R-:W-:Y:S01]  /*40e0*/  IMAD.SHL.U32 R165, R187.reuse, 0x8, RZ ;  /* 0x00000008bba57824 */ /* 0x040fe200078e00ff */
[C---:B------:R-:W-:Y:S01]  /*40f0*/  LEA.HI.X.SX32 R223, R187.reuse, R133, 0x1, P2 ;  /* 0x00000085bbdf7211 */ /* 0x040fe200010f0eff */
[C---:B------:R-:W-:Y:S01]  /*4100*/  IMAD R163, R187.reuse, 0x9, RZ ;  /* 0x00000009bba37824 */ /* 0x040fe200078e02ff */
[----:B------:R1:W-:Y:S01]  /*4110*/  MUFU.EX2 R137, R119 ;  /* 0x0000007700897308 */ /* 0x0003e20000000800 */
[C---:B------:R-:W-:Y:S02]  /*4120*/  IMAD R195, R187.reuse, 0x12, RZ ;  /* 0x00000012bbc37824 */ /* 0x040fe400078e02ff */
[----:B------:R-:W-:-:S02]  /*4130*/  IMAD R183, R187, 0x14, RZ ;  /* 0x00000014bbb77824 */ /* 0x000fc400078e02ff */
[C---:B------:R-:W-:Y:S02]  /*4140*/  IMAD R159, R187.reuse, 0xb, RZ ;  /* 0x0000000bbb9f7824 */ /* 0x040fe400078e02ff */
[C---:B------:R-:W-:Y:S01]  /*4150*/  IMAD R181, R187.reuse, 0x16, RZ ;  /* 0x00000016bbb57824 */ /* 0x040fe200078e02ff */
[----:B------:R-:W-:Y:S01]  /*4160*/  MUFU.EX2 R138, R118 ;  /* 0x00000076008a7308 */ /* 0x000fe20000000800 */
[C---:B------:R-:W-:Y:S02]  /*4170*/  IMAD R177, R187.reuse, 0x18, RZ ;  /* 0x00000018bbb17824 */ /* 0x040fe400078e02ff */
[C---:B------:R-:W-:Y:S02]  /*4180*/  IMAD R157, R187.reuse, 0xd, RZ ;  /* 0x0000000dbb9d7824 */ /* 0x040fe400078e02ff */
[C---:B------:R-:W-:Y:S02]  /*4190*/  IMAD R175, R187.reuse, 0x1a, RZ ;  /* 0x0000001abbaf7824 */ /* 0x040fe400078e02ff */
[C---:B------:R-:W-:Y:S01]  /*41a0*/  IMAD R169, R187.reuse, 0x1c, RZ ;  /* 0x0000001cbba97824 */ /* 0x040fe200078e02ff */
[----:B------:R-:W-:Y:S01]  /*41b0*/  MUFU.EX2 R20, R116 ;  /* 0x0000007400147308 */ /* 0x000fe20000000800 */
[----:B------:R-:W-:-:S02]  /*41c0*/  IMAD R161, R187, 0xf, RZ ;  /* 0x0000000fbba17824 */ /* 0x000fc400078e02ff */
[----:B------:R-:W-:Y:S02]  /*41d0*/  IMAD R167, R187, 0x1e, RZ ;  /* 0x0000001ebba77824 */ /* 0x000fe400078e02ff */
[----:B------:R-:W-:Y:S01]  /*41e0*/  FADD R187, R141, R158 ;  /* 0x0000009e8dbb7221 */ /* 0x000fe20000000000 */
[-C--:B------:R-:W-:Y:S01]  /*41f0*/  LEA.HI.X.SX32 R215, R189, R133.reuse, 0x1, P4 ;  /* 0x00000085bdd77211 */ /* 0x080fe200020f0eff */
[----:B-1----:R-:W-:Y:S01]  /*4200*/  FMUL R119, R115, 1.4426950216293334961 ;  /* 0x3fb8aa3b73777820 */ /* 0x002fe20000400000 */
[----:B------:R-:W-:Y:S01]  /*4210*/  IADD3 R206, P4, PT, R155, R132, RZ ;  /* 0x000000849bce7210 */ /* 0x000fe20007f9e0ff */
[----:B------:R1:W-:Y:S01]  /*4220*/  MUFU.EX2 R102, R156 ;  /* 0x0000009c00667308 */ /* 0x0003e20000000800 */
[----:B0-----:R-:W-:Y:S01]  /*4230*/  FADD R158, R142, R187 ;  /* 0x000000bb8e9e7221 */ /* 0x001fe20000000000 */
[----:B------:R-:W-:Y:S01]  /*4240*/  FADD R115, R17, -R90 ;  /* 0x8000005a11737221 */ /* 0x000fe20000000000 */
[----:B------:R-:W-:Y:S01]  /*4250*/  LEA.HI.X.SX32 R207, R179, R133, 0x1, P4 ;  /* 0x00000085b3cf7211 */ /* 0x000fe200020f0eff */
[----:B------:R-:W-:-:S04]  /*4260*/  FMUL R73, R71, 1.4426950216293334961 ;  /* 0x3fb8aa3b47497820 */ /* 0x000fc80000400000 */
[----:B------:R-:W0:Y:S01]  /*4270*/  MUFU.EX2 R139, R120 ;  /* 0x00000078008b7308 */ /* 0x000e220000000800 */
[----:B-1----:R-:W-:Y:S01]  /*4280*/  FMUL R156, R152, 1.4426950216293334961 ;  /* 0x3fb8aa3b989c7820 */ /* 0x002fe20000400000 */
[----:B------:R-:W-:Y:S01]  /*4290*/  FADD R152, R40, -R90 ;  /* 0x8000005a28987221 */ /* 0x000fe20000000000 */
[----:B------:R-:W-:-:S05]  /*42a0*/  FADD R179, R13, R158 ;  /* 0x0000009e0db37221 */ /* 0x000fca0000000000 */
[----:B------:R1:W-:Y:S01]  /*42b0*/  MUFU.EX2 R103, R154 ;  /* 0x0000009a00677308 */ /* 0x0003e20000000800 */
[----:B------:R-:W-:Y:S01]  /*42c0*/  FADD R179, R140, R179 ;  /* 0x000000b38cb37221 */ /* 0x000fe20000000000 */
[----:B------:R-:W-:Y:S01]  /*42d0*/  LEA.HI.X.SX32 R225, R165, R133, 0x1, P3 ;  /* 0x00000085a5e17211 */ /* 0x000fe200018f0eff */
[----:B------:R-:W-:Y:S01]  /*42e0*/  FMUL R118, R115, 1.4426950216293334961 ;  /* 0x3fb8aa3b73767820 */ /* 0x000fe20000400000 */
[----:B------:R-:W-:-:S04]  /*42f0*/  FADD R115, R18, -R90 ;  /* 0x8000005a12737221 */ /* 0x000fc80000000000 */
[----:B------:R-:W2:Y:S01]  /*4300*/  MUFU.EX2 R17, R119 ;  /* 0x0000007700117308 */ /* 0x000ea20000000800 */
[----:B-1----:R-:W-:Y:S01]  /*4310*/  FMUL R154, R152, 1.4426950216293334961 ;  /* 0x3fb8aa3b989a7820 */ /* 0x002fe20000400000 */
[--C-:B------:R-:W-:Y:S01]  /*4320*/  FADD R152, R101, -R90.reuse ;  /* 0x8000005a65987221 */ /* 0x100fe20000000000 */
[----:B------:R-:W-:Y:S01]  /*4330*/  FADD R158, R14, R179 ;  /* 0x000000b30e9e7221 */ /* 0x000fe20000000000 */
[----:B------:R-:W-:Y:S01]  /*4340*/  FMUL R115, R115, 1.4426950216293334961 ;  /* 0x3fb8aa3b73737820 */ /* 0x000fe20000400000 */
[----:B------:R-:W-:Y:S01]  /*4350*/  LEA.HI.X.SX32 R211, R185, R133, 0x1, P5 ;  /* 0x00000085b9d37211 */ /* 0x000fe200028f0eff */
[----:B------:R-:W-:Y:S02]  /*4360*/  FADD R71, R35, -R90 ;  /* 0x8000005a23477221 */ /* 0x000fe40000000000 */
[----:B------:R1:W-:Y:S01]  /*4370*/  MUFU.EX2 R40, R156 ;  /* 0x0000009c00287308 */ /* 0x0003e20000000800 */
[----:B0-----:R-:W-:-:S07]  /*4380*/  FADD R158, R139, R158 ;  /* 0x0000009e8b9e7221 */ /* 0x001fce0000000000 */
[----:B------:R0:W-:Y:S01]  /*4390*/  MUFU.EX2 R101, R154 ;  /* 0x0000009a00657308 */ /* 0x0001e20000000800 */
[----:B-1----:R-:W-:Y:S01]  /*43a0*/  FMUL R156, R152, 1.4426950216293334961 ;  /* 0x3fb8aa3b989c7820 */ /* 0x002fe20000400000 */
[----:B------:R-:W-:Y:S01]  /*43b0*/  FADD R152, R41, -R90 ;  /* 0x8000005a29987221 */ /* 0x000fe20000000000 */
[----:B------:R-:W-:Y:S01]  /*43c0*/  FADD R165, R137, R158 ;  /* 0x0000009e89a57221 */ /* 0x000fe20000000000 */
[----:B------:R-:W-:Y:S01]  /*43d0*/  IADD3 R202, P5, PT, R151, R132, RZ ;  /* 0x0000008497ca7210 */ /* 0x000fe20007fbe0ff */
[----:B------:R-:W-:-:S03]  /*43e0*/  FMUL R71, R71, 1.4426950216293334961 ;  /* 0x3fb8aa3b47477820 */ /* 0x000fc60000400000 */
[----:B------:R-:W1:Y:S01]  /*43f0*/  MUFU.EX2 R18, R118 ;  /* 0x0000007600127308 */ /* 0x000e620000000800 */
[----:B0-----:R-:W-:Y:S01]  /*4400*/  FMUL R154, R152, 1.4426950216293334961 ;  /* 0x3fb8aa3b989a7820 */ /* 0x001fe20000400000 */
[----:B------:R-:W-:-:S06]  /*4410*/  FADD R152, R100, -R90 ;  /* 0x8000005a64987221 */ /* 0x000fcc0000000000 */
[----:B------:R0:W-:Y:S01]  /*4420*/  MUFU.EX2 R41, R156 ;  /* 0x0000009c00297308 */ /* 0x0001e20000000800 */
[----:B------:R-:W-:Y:S01]  /*4430*/  FADD R165, R138, R165 ;  /* 0x000000a58aa57221 */ /* 0x000fe20000000000 */
[----:B------:R-:W-:-:S06]  /*4440*/  LEA.HI.X.SX32 R203, R171, R133, 0x1, P5 ;  /* 0x00000085abcb7211 */ /* 0x000fcc00028f0eff */
[----:B------:R-:W3:Y:S01]  /*4450*/  MUFU.EX2 R131, R115 ;  /* 0x0000007300837308 */ /* 0x000ee20000000800 */
[----:B0-----:R-:W-:Y:S01]  /*4460*/  FMUL R156, R152, 1.4426950216293334961 ;  /* 0x3fb8aa3b989c7820 */ /* 0x001fe20000400000 */
[----:B------:R-:W-:Y:S01]  /*4470*/  FADD R152, R98, -R90 ;  /* 0x8000005a62987221 */ /* 0x000fe20000000000 */
[----:B------:R-:W-:-:S05]  /*4480*/  FADD R165, R16, R165 ;  /* 0x000000a510a57221 */ /* 0x000fca0000000000 */
[----:B------:R0:W-:Y:S01]  /*4490*/  MUFU.EX2 R100, R154 ;  /* 0x0000009a00647308 */ /* 0x0001e20000000800 */
[----:B------:R-:W-:Y:S01]  /*44a0*/  FADD R158, R136, R165 ;  /* 0x000000a5889e7221 */ /* 0x000fe20000000000 */
[----:B------:R-:W-:-:S06]  /*44b0*/  IADD3 R216, P5, PT, R183, R132, RZ ;  /* 0x00000084b7d87210 */ /* 0x000fcc0007fbe0ff */
[----:B------:R-:W4:Y:S01]  /*44c0*/  MUFU.EX2 R126, R112 ;  /* 0x00000070007e7308 */ /* 0x000f220000000800 */
[----:B0-----:R-:W-:Y:S01]  /*44d0*/  FMUL R154, R152, 1.4426950216293334961 ;  /* 0x3fb8aa3b989a7820 */ /* 0x001fe20000400000 */
[----:B------:R-:W-:-:S06]  /*44e0*/  FADD R152, R99, -R90 ;  /* 0x8000005a63987221 */ /* 0x000fcc0000000000 */
[----:B------:R0:W-:Y:S01]  /*44f0*/  MUFU.EX2 R98, R156 ;  /* 0x0000009c00627308 */ /* 0x0001e20000000800 */
[----:B------:R-:W-:-:S07]  /*4500*/  FADD R158, R135, R158 ;  /* 0x0000009e879e7221 */ /* 0x000fce0000000000 */
[----:B------:R-:W1:Y:S01]  /*4510*/  MUFU.EX2 R22, R114 ;  /* 0x0000007200167308 */ /* 0x000e620000000800 */
[----:B0-----:R-:W-:Y:S01]  /*4520*/  FMUL R156, R152, 1.4426950216293334961 ;  /* 0x3fb8aa3b989c7820 */ /* 0x001fe20000400000 */
[----:B------:R-:W-:-:S06]  /*4530*/  FADD R152, R43, -R90 ;  /* 0x8000005a2b987221 */ /* 0x000fcc0000000000 */
[----:B------:R0:W-:Y:S01]  /*4540*/  MUFU.EX2 R99, R154 ;  /* 0x0000009a00637308 */ /* 0x0001e20000000800 */
[----:B------:R-:W-:Y:S01]  /*4550*/  LEA.HI.X.SX32 R217, R155, R133, 0x1, P5 ;  /* 0x000000859bd97211 */ /* 0x000fe200028f0eff */
[----:B--2---:R-:W-:-:S06]  /*4560*/  FADD R155, R17, R158 ;  /* 0x0000009e119b7221 */ /* 0x004fcc0000000000 */
[----:B------:R-:W2:Y:S01]  /*4570*/  MUFU.EX2 R122, R108 ;  /* 0x0000006c007a7308 */ /* 0x000ea20000000800 */
[----:B0-----:R-:W-:Y:S01]  /*4580*/  FMUL R154, R152, 1.4426950216293334961 ;  /* 0x3fb8aa3b989a7820 */ /* 0x001fe20000400000 */
[----:B------:R-:W-:-:S06]  /*4590*/  FADD R152, R97, -R90 ;  /* 0x8000005a61987221 */ /* 0x000fcc0000000000 */
[----:B------:R0:W-:Y:S01]  /*45a0*/  MUFU.EX2 R43, R156 ;  /* 0x0000009c002b7308 */ /* 0x0001e20000000800 */
[----:B------:R-:W-:-:S07]  /*45b0*/  IADD3 R208, P3, PT, R177, R132, RZ ;  /* 0x00000084b1d07210 */ /* 0x000fce0007f7e0ff */
[----:B------:R-:W1:Y:S01]  /*45c0*/  MUFU.EX2 R123, R107 ;  /* 0x0000006b007b7308 */ /* 0x000e620000000800 */
[----:B0-----:R-:W-:Y:S01]  /*45d0*/  FMUL R156, R152, 1.4426950216293334961 ;  /* 0x3fb8aa3b989c7820 */ /* 0x001fe20000400000 */
[----:B------:R-:W-:-:S06]  /*45e0*/  FADD R152, R44, -R90 ;  /* 0x8000005a2c987221 */ /* 0x000fcc0000000000 */
[----:B------:R1:W-:Y:S01]  /*45f0*/  MUFU.EX2 R44, R156 ;  /* 0x0000009c002c7308 */ /* 0x0003e20000000800 */
[----:B------:R-:W-:-:S07]  /*4600*/  IADD3 R200, P5, PT, R169, R132, RZ ;  /* 0x00000084a9c87210 */ /* 0x000fce0007fbe0ff */
[----:B------:R-:W0:Y:S01]  /*4610*/  MUFU.EX2 R25, R110 ;  /* 0x0000006e00197308 */ /* 0x000e220000000800 */
[----:B-1----:R-:W-:-:S04]  /*4620*/  FADD R156, R18, R155 ;  /* 0x0000009b129c7221 */ /* 0x002fc80000000000 */
[----:B---3--:R-:W-:Y:S01]  /*4630*/  FADD R156, R131, R156 ;  /* 0x0000009c839c7221 */ /* 0x008fe20000000000 */
[----:B------:R-:W-:Y:S02]  /*4640*/  LEA.HI.X.SX32 R209, R151, R133, 0x1, P3 ;  /* 0x0000008597d17211 */ /* 0x000fe400018f0eff */
[----:B------:R-:W-:Y:S01]  /*4650*/  IADD3 R198, P4, PT, R153, R132, RZ ;  /* 0x0000008499c67210 */ /* 0x000fe20007f9e0ff */
[----:B------:R-:W-:Y:S01]  /*4660*/  FADD R156, R19, R156 ;  /* 0x0000009c139c7221 */ /* 0x000fe20000000000 */
[----:B------:R1:W-:Y:S03]  /*4670*/  MUFU.EX2 R97, R154 ;  /* 0x0000009a00617308 */ /* 0x0003e60000000800 */
[----:B------:R-:W-:-:S04]  /*4680*/  FADD R155, R129, R156 ;  /* 0x0000009c819b7221 */ /* 0x000fc80000000000 */
[----:B------:R-:W-:Y:S01]  /*4690*/  FADD R155, R20, R155 ;  /* 0x0000009b149b7221 */ /* 0x000fe20000000000 */
[----:B------:R-:W-:Y:S01]  /*46a0*/  LEA.HI.X.SX32 R201, R153, R133, 0x1, P5 ;  /* 0x0000008599c97211 */ /* 0x000fe200028f0eff */
[----:B------:R3:W0:Y:S02]  /*46b0*/  MUFU.EX2 R120, R83 ;  /* 0x0000005300787308 */ /* 0x0006240000000800 */
[----:B------:R-:W-:-:S04]  /*46c0*/  FADD R155, R128, R155 ;  /* 0x0000009b809b7221 */ /* 0x000fc80000000000 */
[----:B----4-:R-:W-:Y:S01]  /*46d0*/  FADD R156, R126, R155 ;  /* 0x0000009b7e9c7221 */ /* 0x010fe20000000000 */
[----:B------:R-:W-:Y:S01]  /*46e0*/  FADD R151, R94, -R90 ;  /* 0x8000005a5e977221 */ /* 0x000fe20000000000 */
[----:B-1----:R-:W-:Y:S01]  /*46f0*/  FMUL R154, R152, 1.4426950216293334961 ;  /* 0x3fb8aa3b989a7820 */ /* 0x002fe20000400000 */
[----:B------:R-:W1:Y:S01]  /*4700*/  MUFU.EX2 R118, R82 ;  /* 0x0000005200767308 */ /* 0x000e620000000800 */
[----:B------:R-:W-:Y:S01]  /*4710*/  FADD R155, R127, R156 ;  /* 0x0000009c7f9b7221 */ /* 0x000fe20000000000 */
[----:B---3--:R-:W-:Y:S01]  /*4720*/  FMUL R83, R79, 1.4426950216293334961 ;  /* 0x3fb8aa3b4f537820 */ /* 0x008fe20000400000 */
[----:B------:R-:W-:Y:S02]  /*4730*/  FMUL R153, R151, 1.4426950216293334961 ;  /* 0x3fb8aa3b97997820 */ /* 0x000fe40000400000 */
[----:B------:R-:W-:Y:S01]  /*4740*/  FADD R156, R22, R155 ;  /* 0x0000009b169c7221 */ /* 0x000fe20000000000 */
[--C-:B------:R-:W-:Y:S01]  /*4750*/  FADD R152, R96, -R90.reuse ;  /* 0x8000005a60987221 */ /* 0x100fe20000000000 */
[----:B------:R-:W-:Y:S01]  /*4760*/  FADD R79, R29, -R90 ;  /* 0x8000005a1d4f7221 */ /* 0x000fe20000000000 */
[----:B------:R-:W3:Y:S01]  /*4770*/  MUFU.EX2 R119, R81 ;  /* 0x0000005100777308 */ /* 0x000ee20000000800 */
[----:B------:R-:W-:Y:S01]  /*4780*/  FADD R156, R125, R156 ;  /* 0x0000009c7d9c7221 */ /* 0x000fe20000000000 */
[----:B------:R-:W-:Y:S01]  /*4790*/  FADD R151, R95, -R90 ;  /* 0x8000005a5f977221 */ /* 0x000fe20000000000 */
[----:B------:R-:W-:Y:S01]  /*47a0*/  FMUL R152, R152, 1.4426950216293334961 ;  /* 0x3fb8aa3b98987820 */ /* 0x000fe20000400000 */
[----:B------:R-:W-:Y:S01]  /*47b0*/  FMUL R79, R79, 1.4426950216293334961 ;  /* 0x3fb8aa3b4f4f7820 */ /* 0x000fe20000400000 */
[----:B------:R-:W-:-:S03]  /*47c0*/  FADD R155, R23, R156 ;  /* 0x0000009c179b7221 */ /* 0x000fc60000000000 */
[----:B------:R4:W-:Y:S01]  /*47d0*/  MUFU.EX2 R96, R154 ;  /* 0x0000009a00607308 */ /* 0x0009e20000000800 */
[----:B------:R-:W-:-:S04]  /*47e0*/  FADD R155, R124, R155 ;  /* 0x0000009b7c9b7221 */ /* 0x000fc80000000000 */
[----:B--2---:R-:W-:-:S03]  /*47f0*/  FADD R156, R122, R155 ;  /* 0x0000009b7a9c7221 */ /* 0x004fc60000000000 */
[----:B------:R2:W-:Y:S01]  /*4800*/  MUFU.EX2 R94, R152 ;  /* 0x00000098005e7308 */ /* 0x0005e20000000800 */
[----:B----4-:R-:W-:Y:S01]  /*4810*/  FMUL R154, R151, 1.4426950216293334961 ;  /* 0x3fb8aa3b979a7820 */ /* 0x010fe20000400000 */
[----:B------:R-:W-:Y:S01]  /*4820*/  FADD R156, R123, R156 ;  /* 0x0000009c7b9c7221 */ /* 0x000fe20000000000 */
[----:B------:R-:W-:-:S03]  /*4830*/  FADD R151, R46, -R90 ;  /* 0x8000005a2e977221 */ /* 0x000fc60000000000 */
[----:B0-----:R-:W-:Y:S02]  /*4840*/  FADD R156, R25, R156 ;  /* 0x0000009c199c7221 */ /* 0x001fe40000000000 */
[----:B------:R0:W-:Y:S01]  /*4850*/  MUFU.EX2 R95, R153 ;  /* 0x00000099005f7308 */ /* 0x0001e20000000800 */
[----:B--2---:R-:W-:Y:S01]  /*4860*/  FMUL R152, R151, 1.4426950216293334961 ;  /* 0x3fb8aa3b97987820 */ /* 0x004fe20000400000 */
[----:B------:R-:W-:Y:S01]  /*4870*/  FADD R151, R93, -R90 ;  /* 0x8000005a5d977221 */ /* 0x000fe20000000000 */
[----:B------:R-:W-:-:S04]  /*4880*/  FADD R155, R121, R156 ;  /* 0x0000009c799b7221 */ /* 0x000fc80000000000 */
[----:B------:R-:W-:Y:S01]  /*4890*/  FADD R155, R26, R155 ;  /* 0x0000009b1a9b7221 */ /* 0x000fe20000000000 */
[----:B------:R-:W2:Y:S01]  /*48a0*/  MUFU.EX2 R28, R106 ;  /* 0x0000006a001c7308 */ /* 0x000ea20000000800 */
[----:B0-----:R-:W-:Y:S01]  /*48b0*/  FMUL R153, R151, 1.4426950216293334961 ;  /* 0x3fb8aa3b97997820 */ /* 0x001fe20000400000 */
[----:B------:R-:W-:Y:S01]  /*48c0*/  FADD R151, R47, -R90 ;  /* 0x8000005a2f977221 */ /* 0x000fe20000000000 */
[----:B------:R-:W-:-:S05]  /*48d0*/  FADD R155, R120, R155 ;  /* 0x0000009b789b7221 */ /* 0x000fca0000000000 */
[----:B------:R0:W-:Y:S08]  /*48e0*/  MUFU.EX2 R46, R154 ;  /* 0x0000009a002e7308 */ /* 0x0001f00000000800 */
[----:B------:R-:W4:Y:S01]  /*48f0*/  MUFU.EX2 R29, R83 ;  /* 0x00000053001d7308 */ /* 0x000f220000000800 */
[----:B0-----:R-:W-:Y:S01]  /*4900*/  FMUL R154, R151, 1.4426950216293334961 ;  /* 0x3fb8aa3b979a7820 */ /* 0x001fe20000400000 */
[----:B------:R-:W-:-:S06]  /*4910*/  FADD R151, R92, -R90 ;  /* 0x8000005a5c977221 */ /* 0x000fcc0000000000 */
[----:B------:R1:W-:Y:S08]  /*4920*/  MUFU.EX2 R92, R154 ;  /* 0x0000009a005c7308 */ /* 0x0003f00000000800 */
[----:B------:R0:W2:Y:S01]  /*4930*/  MUFU.EX2 R116, R79 ;  /* 0x0000004f00747308 */ /* 0x0000a20000000800 */
[----:B-1----:R-:W-:-:S07]  /*4940*/  FADD R154, R118, R155 ;  /* 0x0000009b769a7221 */ /* 0x002fce0000000000 */
[----:B------:R-:W1:Y:S01]  /*4950*/  MUFU.EX2 R114, R78 ;  /* 0x0000004e00727308 */ /* 0x000e620000000800 */
[----:B---3--:R-:W-:Y:S01]  /*4960*/  FADD R155, R119, R154 ;  /* 0x0000009a779b7221 */ /* 0x008fe20000000000 */
[----:B0-----:R-:W-:Y:S01]  /*4970*/  FMUL R79, R75, 1.4426950216293334961 ;  /* 0x3fb8aa3b4b4f7820 */ /* 0x001fe20000400000 */
[----:B------:R-:W-:-:S05]  /*4980*/  FADD R75, R32, -R90 ;  /* 0x8000005a204b7221 */ /* 0x000fca0000000000 */
[----:B------:R-:W0:Y:S01]  /*4990*/  MUFU.EX2 R115, R77 ;  /* 0x0000004d00737308 */ /* 0x000e220000000800 */
[----:B--2---:R-:W-:Y:S01]  /*49a0*/  FADD R154, R28, R155 ;  /* 0x0000009b1c9a7221 */ /* 0x004fe20000000000 */
[----:B------:R-:W-:-:S06]  /*49b0*/  FMUL R75, R75, 1.4426950216293334961 ;  /* 0x3fb8aa3b4b4b7820 */ /* 0x000fcc0000400000 */
[----:B------:R-:W2:Y:S01]  /*49c0*/  MUFU.EX2 R31, R80 ;  /* 0x00000050001f7308 */ /* 0x000ea20000000800 */
[----:B------:R-:W-:-:S07]  /*49d0*/  FADD R154, R117, R154 ;  /* 0x0000009a759a7221 */ /* 0x000fce0000000000 */
[----:B------:R-:W-:Y:S01]  /*49e0*/  MUFU.EX2 R110, R74 ;  /* 0x0000004a006e7308 */ /* 0x000fe20000000800 */
[----:B----4-:R-:W-:-:S07]  /*49f0*/  FADD R155, R29, R154 ;  /* 0x0000009a1d9b7221 */ /* 0x010fce0000000000 */
[----:B------:R-:W-:Y:S01]  /*4a00*/  MUFU.EX2 R111, R111 ;  /* 0x0000006f006f7308 */ /* 0x000fe20000000800 */
[----:B------:R-:W-:-:S07]  /*4a10*/  FADD R155, R116, R155 ;  /* 0x0000009b749b7221 */ /* 0x000fce0000000000 */
[----:B------:R-:W-:Y:S01]  /*4a20*/  MUFU.EX2 R34, R76 ;  /* 0x0000004c00227308 */ /* 0x000fe20000000800 */
[----:B-1----:R-:W-:-:S07]  /*4a30*/  FADD R156, R114, R155 ;  /* 0x0000009b729c7221 */ /* 0x002fce0000000000 */
[----:B------:R-:W-:Y:S01]  /*4a40*/  MUFU.EX2 R109, R109 ;  /* 0x0000006d006d7308 */ /* 0x000fe20000000800 */
[----:B0-----:R-:W-:Y:S01]  /*4a50*/  FADD R156, R115, R156 ;  /* 0x0000009c739c7221 */ /* 0x001fe20000000000 */
[----:B------:R-:W-:-:S06]  /*4a60*/  FMUL R107, R69, 1.4426950216293334961 ;  /* 0x3fb8aa3b456b7820 */ /* 0x000fcc0000400000 */
[----:B------:R-:W-:Y:S08]  /*4a70*/  MUFU.EX2 R35, R73 ;  /* 0x0000004900237308 */ /* 0x000ff00000000800 */
[----:B------:R-:W-:Y:S08]  /*4a80*/  MUFU.EX2 R108, R71 ;  /* 0x00000047006c7308 */ /* 0x000ff00000000800 */
[----:B------:R-:W-:Y:S01]  /*4a90*/  MUFU.EX2 R93, R152 ;  /* 0x00000098005d7308 */ /* 0x000fe20000000800 */
[----:B------:R-:W-:-:S02]  /*4aa0*/  F2FP.F16.F32.PACK_AB R6, R148, R6 ;  /* 0x000000069406723e */ /* 0x000fc400000000ff */
[----:B------:R-:W-:Y:S02]  /*4ab0*/  F2FP.F16.F32.PACK_AB R9, R145, R9 ;  /* 0x000000099109723e */ /* 0x000fe400000000ff */
[----:B------:R-:W-:Y:S02]  /*4ac0*/  F2FP.F16.F32.PACK_AB R10, R144, R10 ;  /* 0x0000000a900a723e */ /* 0x000fe400000000ff */
[----:B------:R-:W-:Y:S01]  /*4ad0*/  F2FP.F16.F32.PACK_AB R13, R140, R13 ;  /* 0x0000000d8c0d723e */ /* 0x000fe200000000ff */
[----:B------:R-:W0:Y:S01]  /*4ae0*/  MUFU.EX2 R32, R79 ;  /* 0x0000004f00207308 */ /* 0x000e220000000800 */
[----:B--2---:R-:W-:Y:S01]  /*4af0*/  FADD R156, R31, R156 ;  /* 0x0000009c1f9c7221 */ /* 0x004fe20000000000 */
[----:B------:R-:W-:Y:S02]  /*4b00*/  F2FP.F16.F32.PACK_AB R19, R129, R19 ;  /* 0x000000138113723e */ /* 0x000fe400000000ff */
[----:B------:R-:W-:Y:S02]  /*4b10*/  F2FP.F16.F32.PACK_AB R23, R124, R23 ;  /* 0x000000177c17723e */ /* 0x000fe400000000ff */
[----:B------:R-:W-:-:S02]  /*4b20*/  F2FP.F16.F32.PACK_AB R25, R121, R25 ;  /* 0x000000197919723e */ /* 0x000fc400000000ff */
[----:B------:R-:W1:Y:S01]  /*4b30*/  MUFU.EX2 R112, R75 ;  /* 0x0000004b00707308 */ /* 0x000e620000000800 */
[----:B------:R-:W-:Y:S01]  /*4b40*/  FADD R155, R113, R156 ;  /* 0x0000009c719b7221 */ /* 0x000fe20000000000 */
[----:B------:R-:W-:Y:S01]  /*4b50*/  FADD R149, R61, -R90 ;  /* 0x8000005a3d957221 */ /* 0x000fe20000000000 */
[----:B------:R-:W-:Y:S02]  /*4b60*/  F2FP.F16.F32.PACK_AB R8, R146, R8 ;  /* 0x000000089208723e */ /* 0x000fe400000000ff */
[----:B------:R-:W-:Y:S02]  /*4b70*/  F2FP.F16.F32.PACK_AB R11, R143, R11 ;  /* 0x0000000b8f0b723e */ /* 0x000fe400000000ff */
[----:B------:R-:W-:Y:S01]  /*4b80*/  F2FP.F16.F32.PACK_AB R14, R139, R14 ;  /* 0x0000000e8b0e723e */ /* 0x000fe200000000ff */
[----:B0-----:R-:W-:Y:S01]  /*4b90*/  FADD R155, R32, R155 ;  /* 0x0000009b209b7221 */ /* 0x001fe20000000000 */
[----:B------:R-:W0:Y:S01]  /*4ba0*/  MUFU.EX2 R106, R70 ;  /* 0x00000046006a7308 */ /* 0x000e220000000800 */
[----:B------:R-:W-:-:S02]  /*4bb0*/  F2FP.F16.F32.PACK_AB R17, R17, R135 ;  /* 0x000000871111723e */ /* 0x000fc400000000ff */
[----:B------:R-:W-:Y:S02]  /*4bc0*/  F2FP.F16.F32.PACK_AB R22, R125, R22 ;  /* 0x000000167d16723e */ /* 0x000fe400000000ff */
[----:B------:R-:W-:Y:S01]  /*4bd0*/  F2FP.F16.F32.PACK_AB R20, R128, R20 ;  /* 0x000000148014723e */ /* 0x000fe200000000ff */
[----:B-1----:R-:W-:Y:S02]  /*4be0*/  FADD R155, R112, R155 ;  /* 0x0000009b709b7221 */ /* 0x002fe40000000000 */
[----:B------:R1:W-:Y:S01]  /*4bf0*/  MUFU.EX2 R47, R153 ;  /* 0x00000099002f7308 */ /* 0x0003e20000000800 */
[----:B------:R-:W-:Y:S01]  /*4c00*/  IADD3 R220, P2, PT, R195, R132, RZ ;  /* 0x00000084c3dc7210 */ /* 0x000fe20007f5e0ff */
[----:B------:R-:W-:Y:S01]  /*4c10*/  FADD R156, R110, R155 ;  /* 0x0000009b6e9c7221 */ /* 0x000fe20000000000 */
[----:B------:R-:W-:Y:S01]  /*4c20*/  FMUL R152, R151, 1.4426950216293334961 ;  /* 0x3fb8aa3b97987820 */ /* 0x000fe20000400000 */
[----:B------:R-:W-:Y:S02]  /*4c30*/  LEA.HI.X.SX32 R199, R173, R133, 0x1, P4 ;  /* 0x00000085adc77211 */ /* 0x000fe400020f0eff */
[----:B------:R-:W-:Y:S01]  /*4c40*/  FADD R155, R111, R156 ;  /* 0x0000009c6f9b7221 */ /* 0x000fe20000000000 */
[----:B------:R-:W-:Y:S01]  /*4c50*/  FADD R151, R89, -R90 ;  /* 0x8000005a59977221 */ /* 0x000fe20000000000 */
[----:B------:R-:W-:-:S02]  /*4c60*/  F2FP.F16.F32.PACK_AB R26, R120, R26 ;  /* 0x0000001a781a723e */ /* 0x000fc400000000ff */
[----:B------:R-:W-:Y:S01]  /*4c70*/  FADD R156, R34, R155 ;  /* 0x0000009b229c7221 */ /* 0x000fe20000000000 */
[----:B------:R-:W2:Y:S01]  /*4c80*/  MUFU.EX2 R107, R107 ;  /* 0x0000006b006b7308 */ /* 0x000ea20000000800 */
[----:B-1----:R-:W-:Y:S01]  /*4c90*/  FMUL R153, R151, 1.4426950216293334961 ;  /* 0x3fb8aa3b97997820 */ /* 0x002fe20000400000 */
[----:B------:R-:W-:Y:S01]  /*4ca0*/  FADD R151, R91, -R90 ;  /* 0x8000005a5b977221 */ /* 0x000fe20000000000 */
[----:B------:R-:W-:Y:S01]  /*4cb0*/  FADD R156, R109, R156 ;  /* 0x0000009c6d9c7221 */ /* 0x000fe20000000000 */
[----:B------:R1:W-:Y:S01]  /*4cc0*/  STL.64 [R1+0xa8], R222 ;  /* 0x0000a8de01007387 */ /* 0x0003e20000100a00 */
[----:B------:R-:W-:Y:S02]  /*4cd0*/  PRMT R83, RZ, 0x7610, R83 ;  /* 0x00007610ff537816 */ /* 0x000fe40000000053 */
[----:B------:R-:W-:Y:S01]  /*4ce0*/  FADD R155, R35, R156 ;  /* 0x0000009c239b7221 */ /* 0x000fe20000000000 */
[----:B------:R3:W4:Y:S03]  /*4cf0*/  MUFU.EX2 R89, R152 ;  /* 0x0000009800597308 */ /* 0x0007260000000800 */
[----:B------:R-:W-:-:S05]  /*4d00*/  FADD R155, R108, R155 ;  /* 0x0000009b6c9b7221 */ /* 0x000fca0000000000 */
[----:B------:R1:W4:Y:S01]  /*4d10*/  MUFU.EX2 R91, R153 ;  /* 0x00000099005b7308 */ /* 0x0003220000000800 */
[----:B---3--:R-:W-:Y:S01]  /*4d20*/  FMUL R152, R151, 1.4426950216293334961 ;  /* 0x3fb8aa3b97987820 */ /* 0x008fe20000400000 */
[--C-:B------:R-:W-:Y:S01]  /*4d30*/  FADD R151, R49, -R90.reuse ;  /* 0x8000005a31977221 */ /* 0x100fe20000000000 */
[----:B0-----:R-:W-:Y:S01]  /*4d40*/  FADD R156, R106, R155 ;  /* 0x0000009b6a9c7221 */ /* 0x001fe20000000000 */
[--C-:B------:R-:W-:Y:S01]  /*4d50*/  FADD R144, R12, -R90.reuse ;  /* 0x8000005a0c907221 */ /* 0x100fe20000000000 */
[--C-:B------:R-:W-:Y:S01]  /*4d60*/  FADD R140, R15, -R90.reuse ;  /* 0x8000005a0f8c7221 */ /* 0x100fe20000000000 */
[--C-:B------:R-:W-:Y:S01]  /*4d70*/  FADD R129, R21, -R90.reuse ;  /* 0x8000005a15817221 */ /* 0x100fe20000000000 */
[--C-:B------:R-:W-:Y:S01]  /*4d80*/  FADD R124, R24, -R90.reuse ;  /* 0x8000005a187c7221 */ /* 0x100fe20000000000 */
[--C-:B------:R-:W-:Y:S01]  /*4d90*/  FADD R121, R27, -R90.reuse ;  /* 0x8000005a1b797221 */ /* 0x100fe20000000000 */
[----:B-1----:R-:W-:Y:S01]  /*4da0*/  FMUL R153, R151, 1.4426950216293334961 ;  /* 0x3fb8aa3b97997820 */ /* 0x002fe20000400000 */
[----:B------:R-:W-:Y:S01]  /*4db0*/  FADD R151, R88, -R90 ;  /* 0x8000005a58977221 */ /* 0x000fe20000000000 */
[----:B------:R0:W1:Y:S01]  /*4dc0*/  MUFU.EX2 R49, R152 ;  /* 0x0000009800317308 */ /* 0x0000620000000800 */
[----:B--2---:R-:W-:Y:S01]  /*4dd0*/  FADD R156, R107, R156 ;  /* 0x0000009c6b9c7221 */ /* 0x004fe20000000000 */
[----:B------:R-:W-:-:S02]  /*4de0*/  F2FP.F16.F32.PACK_AB R29, R116, R29 ;  /* 0x0000001d741d723e */ /* 0x000fc400000000ff */
[----:B------:R-:W-:Y:S01]  /*4df0*/  F2FP.F16.F32.PACK_AB R31, R113, R31 ;  /* 0x0000001f711f723e */ /* 0x000fe200000000ff */
[----:B------:R-:W-:Y:S01]  /*4e00*/  FMUL R149, R149, 1.4426950216293334961 ;  /* 0x3fb8aa3b95957820 */ /* 0x000fe20000400000 */
[--C-:B------:R-:W-:Y:S01]  /*4e10*/  FADD R146, R60, -R90.reuse ;  /* 0x8000005a3c927221 */ /* 0x100fe20000000000 */
[--C-:B------:R-:W-:Y:S01]  /*4e20*/  FADD R135, R130, -R90.reuse ;  /* 0x8000005a82877221 */ /* 0x100fe20000000000 */
[----:B------:R-:W-:Y:S01]  /*4e30*/  F2FP.F16.F32.PACK_AB R28, R117, R28 ;  /* 0x0000001c751c723e */ /* 0x000fe200000000ff */
[----:B0-----:R-:W-:Y:S01]  /*4e40*/  FMUL R152, R151, 1.4426950216293334961 ;  /* 0x3fb8aa3b97987820 */ /* 0x001fe20000400000 */
[----:B------:R-:W-:Y:S01]  /*4e50*/  FADD R151, R50, -R90 ;  /* 0x8000005a32977221 */ /* 0x000fe20000000000 */
[----:B------:R0:W2:Y:S01]  /*4e60*/  MUFU.EX2 R88, R153 ;  /* 0x0000009900587308 */ /* 0x0000a20000000800 */
[----:B------:R-:W-:Y:S01]  /*4e70*/  FADD R156, R37, R156 ;  /* 0x0000009c259c7221 */ /* 0x000fe20000000000 */
[----:B------:R-:W-:Y:S01]  /*4e80*/  IADD3 R212, P4, PT, R181, R132, RZ ;  /* 0x00000084b5d47210 */ /* 0x000fe20007f9e0ff */
[----:B------:R3:W-:Y:S02]  /*4e90*/  STL.64 [R1+0xa0], R218 ;  /* 0x0000a0da01007387 */ /* 0x0007e40000100a00 */
[----:B------:R-:W-:Y:S01]  /*4ea0*/  FADD R155, R105, R156 ;  /* 0x0000009c699b7221 */ /* 0x000fe20000000000 */
[----:B------:R-:W-:Y:S01]  /*4eb0*/  LEA.HI.X.SX32 R221, R163, R133, 0x1, P2 ;  /* 0x00000085a3dd7211 */ /* 0x000fe200010f0eff */
[----:B------:R3:W5:Y:S01]  /*4ec0*/  @P0 LDG.E.U16 R83, desc[UR26][R132.64] ;  /* 0x0000001a84530981 */ /* 0x000762000c1e1500 */
[----:B------:R1:W2:Y:S01]  /*4ed0*/  MUFU.EX2 R50, R152 ;  /* 0x0000009800327308 */ /* 0x0002a20000000800 */
[----:B0-----:R-:W-:Y:S01]  /*4ee0*/  FMUL R153, R151, 1.4426950216293334961 ;  /* 0x3fb8aa3b97997820 */ /* 0x001fe20000400000 */
[----:B------:R-:W-:Y:S01]  /*4ef0*/  FADD R151, R87, -R90 ;  /* 0x8000005a57977221 */ /* 0x000fe20000000000 */
[----:B------:R-:W-:Y:S01]  /*4f00*/  FADD R155, R38, R155 ;  /* 0x0000009b269b7221 */ /* 0x000fe20000000000 */
[----:B------:R-:W-:-:S02]  /*4f10*/  F2FP.F16.F32.PACK_AB R12, R142, R141 ;  /* 0x0000008d8e0c723e */ /* 0x000fc400000000ff */
[----:B------:R-:W-:Y:S01]  /*4f20*/  F2FP.F16.F32.PACK_AB R15, R138, R137 ;  /* 0x000000898a0f723e */ /* 0x000fe200000000ff */
[----:B------:R-:W-:Y:S01]  /*4f30*/  FMUL R154, R151, 1.4426950216293334961 ;  /* 0x3fb8aa3b979a7820 */ /* 0x000fe20000400000 */
[--C-:B------:R-:W-:Y:S01]  /*4f40*/  FADD R151, R85, -R90.reuse ;  /* 0x8000005a55977221 */ /* 0x100fe20000000000 */
[----:B------:R-:W-:Y:S01]  /*4f50*/  FADD R155, R104, R155 ;  /* 0x0000009b689b7221 */ /* 0x000fe20000000000 */
[----:B------:R-:W-:Y:S02]  /*4f60*/  F2FP.F16.F32.PACK_AB R21, R127, R126 ;  /* 0x0000007e7f15723e */ /* 0x000fe400000000ff */
[----:B------:R-:W-:Y:S01]  /*4f70*/  F2FP.F16.F32.PACK_AB R24, R123, R122 ;  /* 0x0000007a7b18723e */ /* 0x000fe200000000ff */
[----:B-1----:R-:W-:Y:S01]  /*4f80*/  FMUL R152, R151, 1.4426950216293334961 ;  /* 0x3fb8aa3b97987820 */ /* 0x002fe20000400000 */
[--C-:B------:R-:W-:Y:S01]  /*4f90*/  FADD R151, R86, -R90.reuse ;  /* 0x8000005a56977221 */ /* 0x100fe20000000000 */
[----:B------:R0:W1:Y:S01]  /*4fa0*/  MUFU.EX2 R87, R153 ;  /* 0x0000009900577308 */ /* 0x0000620000000800 */
[----:B------:R-:W-:Y:S01]  /*4fb0*/  FADD R156, R102, R155 ;  /* 0x0000009b669c7221 */ /* 0x000fe20000000000 */
[----:B------:R-:W-:Y:S01]  /*4fc0*/  F2FP.F16.F32.PACK_AB R27, R119, R118 ;  /* 0x00000076771b723e */ /* 0x000fe200000000ff */
[--C-:B------:R-:W-:Y:S01]  /*4fd0*/  FADD R116, R30, -R90.reuse ;  /* 0x8000005a1e747221 */ /* 0x100fe20000000000 */
[--C-:B------:R-:W-:Y:S01]  /*4fe0*/  FADD R113, R33, -R90.reuse ;  /* 0x8000005a21717221 */ /* 0x100fe20000000000 */
[----:B------:R-:W-:Y:S01]  /*4ff0*/  F2FP.F16.F32.PACK_AB R35, R108, R35 ;  /* 0x000000236c23723e */ /* 0x000fe200000000ff */
[----:B------:R-:W-:Y:S01]  /*5000*/  FMUL R146, R146, 1.4426950216293334961 ;  /* 0x3fb8aa3b92927820 */ /* 0x000fe20000400000 */
[----:B------:R-:W-:Y:S01]  /*5010*/  F2FP.F16.F32.PACK_AB R32, R112, R32 ;  /* 0x000000207020723e */ /* 0x000fe200000000ff */
[----:B------:R-:W-:Y:S01]  /*5020*/  MUFU.EX2 R60, R149 ;  /* 0x00000095003c7308 */ /* 0x000fe20000000800 */
[----:B0-----:R-:W-:Y:S01]  /*5030*/  FMUL R153, R151, 1.4426950216293334961 ;  /* 0x3fb8aa3b97997820 */ /* 0x001fe20000400000 */
[----:B------:R-:W-:Y:S01]  /*5040*/  FADD R151, R52, -R90 ;  /* 0x8000005a34977221 */ /* 0x000fe20000000000 */
[----:B------:R-:W-:Y:S01]  /*5050*/  FADD R155, R103, R156 ;  /* 0x0000009c679b7221 */ /* 0x000fe20000000000 */
[----:B------:R-:W-:Y:S01]  /*5060*/  FMUL R144, R144, 1.4426950216293334961 ;  /* 0x3fb8aa3b90907820 */ /* 0x000fe20000400000 */
[----:B------:R-:W-:Y:S01]  /*5070*/  FMUL R140, R140, 1.4426950216293334961 ;  /* 0x3fb8aa3b8c8c7820 */ /* 0x000fe20000400000 */
[----:B------:R-:W-:Y:S01]  /*5080*/  FMUL R135, R135, 1.4426950216293334961 ;  /* 0x3fb8aa3b87877820 */ /* 0x000fe20000400000 */
[----:B------:R-:W-:Y:S01]  /*5090*/  FMUL R125, R129, 1.4426950216293334961 ;  /* 0x3fb8aa3b817d7820 */ /* 0x000fe20000400000 */
[----:B------:R0:W1:Y:S01]  /*50a0*/  MUFU.EX2 R85, R154 ;  /* 0x0000009a00557308 */ /* 0x0000620000000800 */
[----:B------:R-:W-:Y:S01]  /*50b0*/  FADD R156, R40, R155 ;  /* 0x0000009b289c7221 */ /* 0x000fe20000000000 */
[----:B------:R-:W-:Y:S01]  /*50c0*/  FMUL R124, R124, 1.4426950216293334961 ;  /* 0x3fb8aa3b7c7c7820 */ /* 0x000fe20000400000 */
[----:B------:R-:W-:Y:S01]  /*50d0*/  FMUL R117, R121, 1.4426950216293334961 ;  /* 0x3fb8aa3b79757820 */ /* 0x000fe20000400000 */
[----:B------:R3:W-:Y:S01]  /*50e0*/  STL.64 [R1+0x98], R214 ;  /* 0x000098d601007387 */ /* 0x0007e20000100a00 */
[----:B------:R-:W-:-:S02]  /*50f0*/  IADD3 R204, P2, PT, R175, R132, RZ ;  /* 0x00000084afcc7210 */ /* 0x000fc40007f5e0ff */
[-C--:B------:R-:W-:Y:S01]  /*5100*/  LEA.HI.X.SX32 R213, R159, R133.reuse, 0x1, P4 ;  /* 0x000000859fd57211 */ /* 0x080fe200020f0eff */
[----:B0-----:R-:W-:Y:S01]  /*5110*/  FMUL R154, R151, 1.4426950216293334961 ;  /* 0x3fb8aa3b979a7820 */ /* 0x001fe20000400000 */
[----:B------:R-:W-:Y:S01]  /*5120*/  FADD R151, R84, -R90 ;  /* 0x8000005a54977221 */ /* 0x000fe20000000000 */
[----:B------:R0:W1:Y:S01]  /*5130*/  MUFU.EX2 R86, R152 ;  /* 0x0000009800567308 */ /* 0x0000620000000800 */
[----:B------:R-:W-:Y:S01]  /*5140*/  FADD R156, R101, R156 ;  /* 0x0000009c659c7221 */ /* 0x000fe20000000000 */
[----:B------:R-:W-:Y:S02]  /*5150*/  F2FP.F16.F32.PACK_AB R30, R115, R114 ;  /* 0x00000072731e723e */ /* 0x000fe400000000ff */
[----:B------:R-:W-:Y:S01]  /*5160*/  F2FP.F16.F32.PACK_AB R33, R111, R110 ;  /* 0x0000006e6f21723e */ /* 0x000fe200000000ff */
[--C-:B------:R-:W-:Y:S01]  /*5170*/  FADD R108, R36, -R90.reuse ;  /* 0x8000005a246c7221 */ /* 0x100fe20000000000 */
[----:B------:R-:W-:Y:S01]  /*5180*/  F2FP.F16.F32.PACK_AB R38, R104, R38 ;  /* 0x000000266826723e */ /* 0x000fe200000000ff */
[----:B------:R3:W-:Y:S01]  /*5190*/  STL.64 [R1+0x90], R210 ;  /* 0x000090d201007387 */ /* 0x0007e20000100a00 */
[----:B------:R1:W2:Y:S01]  /*51a0*/  MUFU.EX2 R52, R153 ;  /* 0x0000009900347308 */ /* 0x0002a20000000800 */
[----:B0-----:R-:W-:Y:S01]  /*51b0*/  FMUL R152, R151, 1.4426950216293334961 ;  /* 0x3fb8aa3b97987820 */ /* 0x001fe20000400000 */
[----:B------:R-:W-:Y:S01]  /*51c0*/  FADD R151, R53, -R90 ;  /* 0x8000005a35977221 */ /* 0x000fe20000000000 */
[----:B------:R-:W-:Y:S01]  /*51d0*/  FADD R155, R41, R156 ;  /* 0x0000009c299b7221 */ /* 0x000fe20000000000 */
[----:B------:R-:W-:Y:S01]  /*51e0*/  FMUL R116, R116, 1.4426950216293334961 ;  /* 0x3fb8aa3b74747820 */ /* 0x000fe20000400000 */
[----:B------:R-:W-:Y:S01]  /*51f0*/  IADD3 R196, P4, PT, R167, R132, RZ ;  /* 0x00000084a7c47210 */ /* 0x000fe20007f9e0ff */
[----:B------:R-:W-:Y:S01]  /*5200*/  FMUL R113, R113, 1.4426950216293334961 ;  /* 0x3fb8aa3b71717820 */ /* 0x000fe20000400000 */
[----:B------:R-:W-:Y:S01]  /*5210*/  LEA.HI.X.SX32 R205, R157, R133, 0x1, P2 ;  /* 0x000000859dcd7211 */ /* 0x000fe200010f0eff */
[----:B------:R0:W2:Y:S01]  /*5220*/  MUFU.EX2 R84, R154 ;  /* 0x0000009a00547308 */ /* 0x0000a20000000800 */
[----:B-1----:R-:W-:Y:S01]  /*5230*/  FMUL R153, R151, 1.4426950216293334961 ;  /* 0x3fb8aa3b97997820 */ /* 0x002fe20000400000 */
[--C-:B------:R-:W-:Y:S01]  /*5240*/  FADD R151, R67, -R90.reuse ;  /* 0x8000005a43977221 */ /* 0x100fe20000000000 */
[----:B------:R-:W-:Y:S01]  /*5250*/  FADD R155, R100, R155 ;  /* 0x0000009b649b7221 */ /* 0x000fe20000000000 */
[----:B------:R-:W-:Y:S01]  /*5260*/  F2FP.F16.F32.PACK_AB R36, R107, R106 ;  /* 0x0000006a6b24723e */ /* 0x000fe200000000ff */
[----:B------:R-:W-:Y:S01]  /*5270*/  FADD R104, R39, -R90 ;  /* 0x8000005a27687221 */ /* 0x000fe20000000000 */
[----:B------:R3:W-:Y:S01]  /*5280*/  STL.64 [R1+0x88], R206 ;  /* 0x000088ce01007387 */ /* 0x0007e20000100a00 */
[----:B------:R-:W-:Y:S01]  /*5290*/  PRMT R82, RZ, 0x7610, R82 ;  /* 0x00007610ff527816 */ /* 0x000fe20000000052 */
[----:B0-----:R-:W-:Y:S01]  /*52a0*/  FMUL R154, R151, 1.4426950216293334961 ;  /* 0x3fb8aa3b979a7820 */ /* 0x001fe20000400000 */
[----:B------:R-:W-:Y:S01]  /*52b0*/  FADD R151, R54, -R90 ;  /* 0x8000005a36977221 */ /* 0x000fe20000000000 */
[----:B------:R0:W1:Y:S01]  /*52c0*/  MUFU.EX2 R53, R152 ;  /* 0x0000009800357308 */ /* 0x0000620000000800 */
[----:B------:R-:W-:Y:S01]  /*52d0*/  FADD R156, R98, R155 ;  /* 0x0000009b629c7221 */ /* 0x000fe20000000000 */
[----:B------:R-:W-:Y:S01]  /*52e0*/  F2FP.F16.F32.PACK_AB R41, R100, R41 ;  /* 0x000000296429723e */ /* 0x000fe200000000ff */
[----:B------:R3:W-:Y:S01]  /*52f0*/  STL.64 [R1+0x80], R202 ;  /* 0x000080ca01007387 */ /* 0x0007e20000100a00 */
[----:B------:R-:W-:Y:S01]  /*5300*/  LEA.HI.X.SX32 R197, R161, R133, 0x1, P4 ;  /* 0x00000085a1c57211 */ /* 0x000fe200020f0eff */
[----:B------:R-:W-:Y:S01]  /*5310*/  FADD R156, R99, R156 ;  /* 0x0000009c639c7221 */ /* 0x000fe20000000000 */
[----:B------:R-:W-:-:S02]  /*5320*/  PRMT R81, RZ, 0x7610, R81 ;  /* 0x00007610ff517816 */ /* 0x000fc40000000051 */
[----:B------:R1:W2:Y:S01]  /*5330*/  MUFU.EX2 R67, R153 ;  /* 0x0000009900437308 */ /* 0x0002a20000000800 */
[----:B0-----:R-:W-:Y:S01]  /*5340*/  FMUL R152, R151, 1.4426950216293334961 ;  /* 0x3fb8aa3b97987820 */ /* 0x001fe20000400000 */
[----:B------:R-:W-:Y:S01]  /*5350*/  FADD R151, R66, -R90 ;  /* 0x8000005a42977221 */ /* 0x000fe20000000000 */
[----:B------:R-:W-:Y:S01]  /*5360*/  FADD R156, R43, R156 ;  /* 0x0000009c2b9c7221 */ /* 0x000fe20000000000 */
[----:B------:R-:W-:Y:S02]  /*5370*/  F2FP.F16.F32.PACK_AB R39, R103, R102 ;  /* 0x000000666727723e */ /* 0x000fe400000000ff */
[----:B------:R-:W-:Y:S02]  /*5380*/  PRMT R80, RZ, 0x7610, R80 ;  /* 0x00007610ff507816 */ /* 0x000fe40000000050 */
[----:B------:R-:W-:Y:S01]  /*5390*/  MUFU.EX2 R143, R146 ;  /* 0x00000092008f7308 */ /* 0x000fe20000000800 */
[----:B-1----:R-:W-:Y:S01]  /*53a0*/  FMUL R153, R151, 1.4426950216293334961 ;  /* 0x3fb8aa3b97997820 */ /* 0x002fe20000400000 */
[----:B------:R-:W-:Y:S01]  /*53b0*/  FADD R151, R55, -R90 ;  /* 0x8000005a37977221 */ /* 0x000fe20000000000 */
[----:B------:R-:W-:Y:S01]  /*53c0*/  FADD R155, R97, R156 ;  /* 0x0000009c619b7221 */ /* 0x000fe20000000000 */
[----:B------:R-:W-:-:S02]  /*53d0*/  PRMT R79, RZ, 0x7610, R79 ;  /* 0x00007610ff4f7816 */ /* 0x000fc4000000004f */
[----:B------:R-:W-:Y:S02]  /*53e0*/  PRMT R78, RZ, 0x7610, R78 ;  /* 0x00007610ff4e7816 */ /* 0x000fe4000000004e */
[----:B------:R-:W-:Y:S01]  /*53f0*/  MUFU.EX2 R139, R144 ;  /* 0x00000090008b7308 */ /* 0x000fe20000000800 */
[----:B------:R-:W-:Y:S01]  /*5400*/  FADD R155, R44, R155 ;  /* 0x0000009b2c9b7221 */ /* 0x000fe20000000000 */
[----:B------:R-:W-:Y:S02]  /*5410*/  PRMT R77, RZ, 0x7610, R77 ;  /* 0x00007610ff4d7816 */ /* 0x000fe4000000004d */
[----:B------:R-:W-:Y:S02]  /*5420*/  PRMT R76, RZ, 0x7610, R76 ;  /* 0x00007610ff4c7816 */ /* 0x000fe4000000004c */
[----:B------:R-:W-:Y:S02]  /*5430*/  PRMT R75, RZ, 0x7610, R75 ;  /* 0x00007610ff4b7816 */ /* 0x000fe4000000004b */
[----:B------:R-:W-:Y:S01]  /*5440*/  MUFU.EX2 R130, R140 ;  /* 0x0000008c00827308 */ /* 0x000fe20000000800 */
[----:B------:R-:W-:-:S02]  /*5450*/  PRMT R74, RZ, 0x7610, R74 ;  /* 0x00007610ff4a7816 */ /* 0x000fc4000000004a */
[----:B------:R-:W-:Y:S02]  /*5460*/  PRMT R73, RZ, 0x7610, R73 ;  /* 0x00007610ff497816 */ /* 0x000fe40000000049 */
[----:B------:R-:W-:Y:S02]  /*5470*/  PRMT R72, RZ, 0x7610, R72 ;  /* 0x00007610ff487816 */ /* 0x000fe40000000048 */
[----:B------:R-:W-:Y:S01]  /*5480*/  PRMT R71, RZ, 0x7610, R71 ;  /* 0x00007610ff477816 */ /* 0x000fe20000000047 */
[----:B------:R0:W1:Y:S01]  /*5490*/  MUFU.EX2 R54, R154 ;  /* 0x0000009a00367308 */ /* 0x0000620000000800 */
[----:B------:R-:W-:Y:S01]  /*54a0*/  FADD R155, R96, R155 ;  /* 0x0000009b609b7221 */ /* 0x000fe20000000000 */
[----:B------:R-:W-:Y:S01]  /*54b0*/  FADD R100, R42, -R90 ;  /* 0x8000005a2a647221 */ /* 0x000fe20000000000 */
[----:B------:R3:W-:Y:S01]  /*54c0*/  STL.64 [R1+0x78], R198 ;  /* 0x000078c601007387 */ /* 0x0007e20000100a00 */
[----:B------:R-:W-:Y:S02]  /*54d0*/  PRMT R70, RZ, 0x7610, R70 ;  /* 0x00007610ff467816 */ /* 0x000fe40000000046 */
[----:B------:R-:W-:-:S02]  /*54e0*/  PRMT R69, RZ, 0x7610, R69 ;  /* 0x00007610ff457816 */ /* 0x000fc40000000045 */
[----:B------:R-:W-:Y:S01]  /*54f0*/  MUFU.EX2 R128, R135 ;  /* 0x0000008700807308 */ /* 0x000fe20000000800 */
[----:B0-----:R-:W-:Y:S01]  /*5500*/  FMUL R154, R151, 1.4426950216293334961 ;  /* 0x3fb8aa3b979a7820 */ /* 0x001fe20000400000 */
[----:B------:R-:W-:Y:S01]  /*5510*/  FADD R151, R65, -R90 ;  /* 0x8000005a41977221 */ /* 0x000fe20000000000 */
[----:B------:R-:W-:-:S05]  /*5520*/  PRMT R68, RZ, 0x7610, R68 ;  /* 0x00007610ff447816 */ /* 0x000fca0000000044 */
[----:B------:R-:W-:Y:S08]  /*5530*/  MUFU.EX2 R125, R125 ;  /* 0x0000007d007d7308 */ /* 0x000ff00000000800 */
[----:B------:R-:W-:Y:S01]  /*5540*/  MUFU.EX2 R120, R124 ;  /* 0x0000007c00787308 */ /* 0x000fe20000000800 */
[----:B------:R-:W-:-:S07]  /*5550*/  FMUL R108, R108, 1.4426950216293334961 ;  /* 0x3fb8aa3b6c6c7820 */ /* 0x000fce0000400000 */
[----:B------:R-:W-:Y:S01]  /*5560*/  MUFU.EX2 R117, R117 ;  /* 0x0000007500757308 */ /* 0x000fe20000000800 */
[----:B------:R-:W-:Y:S01]  /*5570*/  FMUL R104, R104, 1.4426950216293334961 ;  /* 0x3fb8aa3b68687820 */ /* 0x000fe20000400000 */
[----:B------:R-:W-:Y:S01]  /*5580*/  F2FP.F16.F32.PACK_AB R40, R101, R40 ;  /* 0x000000286528723e */ /* 0x000fe200000000ff */
[----:B------:R3:W5:Y:S01]  /*5590*/  @P0 LDG.E.U16 R82, desc[UR26][R224.64] ;  /* 0x0000001ae0520981 */ /* 0x000762000c1e1500 */
[----:B------:R-:W-:-:S03]  /*55a0*/  F2FP.F16.F32.PACK_AB R4, R150, R4 ;  /* 0x000000049604723e */ /* 0x000fc600000000ff */
[----:B------:R3:W5:Y:S01]  /*55b0*/  @P0 LDG.E.U16 R81, desc[UR26][R222.64] ;  /* 0x0000001ade510981 */ /* 0x000762000c1e1500 */
[----:B------:R0:W1:Y:S01]  /*55c0*/  MUFU.EX2 R66, R152 ;  /* 0x0000009800427308 */ /* 0x0000620000000800 */
[----:B------:R-:W-:Y:S02]  /*55d0*/  FADD R156, R94, R155 ;  /* 0x0000009b5e9c7221 */ /* 0x000fe40000000000 */
[----:B------:R3:W5:Y:S05]  /*55e0*/  @P0 LDG.E.U16 R80, desc[UR26][R220.64] ;  /* 0x0000001adc500981 */ /* 0x00076a000c1e1500 */
[----:B------:R1:W2:Y:S01]  /*55f0*/  MUFU.EX2 R55, R153 ;  /* 0x0000009900377308 */ /* 0x0002a20000000800 */
[----:B0-----:R-:W-:Y:S01]  /*5600*/  FMUL R152, R151, 1.4426950216293334961 ;  /* 0x3fb8aa3b97987820 */ /* 0x001fe20000400000 */
[--C-:B------:R-:W-:Y:S01]  /*5610*/  FADD R151, R56, -R90.reuse ;  /* 0x8000005a38977221 */ /* 0x100fe20000000000 */
[----:B------:R-:W-:Y:S01]  /*5620*/  F2FP.F16.F32.PACK_AB R42, R99, R98 ;  /* 0x00000062632a723e */ /* 0x000fe200000000ff */
[----:B------:R3:W-:Y:S04]  /*5630*/  STL.64 [R1+0x70], R224 ;  /* 0x000070e001007387 */ /* 0x0007e80000100a00 */
[----:B------:R0:W2:Y:S01]  /*5640*/  MUFU.EX2 R65, R154 ;  /* 0x0000009a00417308 */ /* 0x0000a20000000800 */
[----:B-1----:R-:W-:Y:S01]  /*5650*/  FMUL R153, R151, 1.4426950216293334961 ;  /* 0x3fb8aa3b97997820 */ /* 0x002fe20000400000 */
[----:B------:R-:W-:Y:S01]  /*5660*/  FADD R151, R64, -R90 ;  /* 0x8000005a40977221 */ /* 0x000fe20000000000 */
[----:B------:R-:W-:Y:S01]  /*5670*/  FADD R155, R95, R156 ;  /* 0x0000009c5f9b7221 */ /* 0x000fe20000000000 */
[----:B------:R-:W-:Y:S01]  /*5680*/  F2FP.F16.F32.PACK_AB R44, R96, R44 ;  /* 0x0000002c602c723e */ /* 0x000fe200000000ff */
[----:B------:R3:W-:Y:S01]  /*5690*/  STL.64 [R1+0x68], R220 ;  /* 0x000068dc01007387 */ /* 0x0007e20000100a00 */
[----:B0-----:R-:W-:Y:S01]  /*56a0*/  FMUL R154, R151, 1.4426950216293334961 ;  /* 0x3fb8aa3b979a7820 */ /* 0x001fe20000400000 */
[--C-:B------:R-:W-:Y:S01]  /*56b0*/  FADD R151, R57, -R90.reuse ;  /* 0x8000005a39977221 */ /* 0x100fe20000000000 */
[----:B------:R0:W1:Y:S01]  /*56c0*/  MUFU.EX2 R56, R152 ;  /* 0x0000009800387308 */ /* 0x0000620000000800 */
[----:B------:R-:W-:Y:S01]  /*56d0*/  FADD R156, R46, R155 ;  /* 0x0000009b2e9c7221 */ /* 0x000fe20000000000 */
[----:B------:R-:W-:Y:S01]  /*56e0*/  FMUL R100, R100, 1.4426950216293334961 ;  /* 0x3fb8aa3b64647820 */ /* 0x000fe20000400000 */
[----:B------:R3:W5:Y:S05]  /*56f0*/  @P0 LDG.E.U16 R79, desc[UR26][R218.64] ;  /* 0x0000001ada4f0981 */ /* 0x00076a000c1e1500 */
[----:B------:R-:W-:Y:S01]  /*5700*/  MUFU.EX2 R112, R116 ;  /* 0x0000007400707308 */ /* 0x000fe20000000800 */
[----:B0-----:R-:W-:Y:S01]  /*5710*/  FMUL R152, R151, 1.4426950216293334961 ;  /* 0x3fb8aa3b97987820 */ /* 0x001fe20000400000 */
[----:B------:R-:W-:Y:S01]  /*5720*/  FADD R151, R63, -R90 ;  /* 0x8000005a3f977221 */ /* 0x000fe20000000000 */
[----:B------:R-:W-:Y:S01]  /*5730*/  FADD R156, R93, R156 ;  /* 0x0000009c5d9c7221 */ /* 0x000fe20000000000 */
[----:B------:R3:W5:Y:S04]  /*5740*/  @P0 LDG.E.U16 R78, desc[UR26][R216.64] ;  /* 0x0000001ad84e0981 */ /* 0x000768000c1e1500 */
[----:B------:R0:W1:Y:S01]  /*5750*/  MUFU.EX2 R64, R153 ;  /* 0x0000009900407308 */ /* 0x0000620000000800 */
[--C-:B------:R-:W-:Y:S01]  /*5760*/  FADD R96, R45, -R90.reuse ;  /* 0x8000005a2d607221 */ /* 0x100fe20000000000 */
[----:B------:R3:W-:Y:S06]  /*5770*/  STL.64 [R1+0x60], R216 ;  /* 0x000060d801007387 */ /* 0x0007ec0000100a00 */
[----:B------:R-:W-:Y:S01]  /*5780*/  MUFU.EX2 R113, R113 ;  /* 0x0000007100717308 */ /* 0x000fe20000000800 */
[----:B0-----:R-:W-:Y:S01]  /*5790*/  FMUL R153, R151, 1.4426950216293334961 ;  /* 0x3fb8aa3b97997820 */ /* 0x001fe20000400000 */
[----:B------:R-:W-:Y:S01]  /*57a0*/  FADD R151, R58, -R90 ;  /* 0x8000005a3a977221 */ /* 0x000fe20000000000 */
[----:B------:R3:W5:Y:S01]  /*57b0*/  @P0 LDG.E.U16 R77, desc[UR26][R214.64] ;  /* 0x0000001ad64d0981 */ /* 0x000762000c1e1500 */
[----:B------:R-:W-:-:S03]  /*57c0*/  F2FP.F16.F32.PACK_AB R7, R147, R7 ;  /* 0x000000079307723e */ /* 0x000fc600000000ff */
[----:B------:R3:W5:Y:S01]  /*57d0*/  @P0 LDG.E.U16 R76, desc[UR26][R212.64] ;  /* 0x0000001ad44c0981 */ /* 0x000762000c1e1500 */
[----:B------:R0:W-:Y:S03]  /*57e0*/  MUFU.EX2 R58, R153 ;  /* 0x00000099003a7308 */ /* 0x0001e60000000800 */
[----:B------:R3:W5:Y:S01]  /*57f0*/  @P0 LDG.E.U16 R75, desc[UR26][R210.64] ;  /* 0x0000001ad24b0981 */ /* 0x000762000c1e1500 */
[----:B------:R-:W-:-:S03]  /*5800*/  F2FP.F16.F32.PACK_AB R16, R136, R16 ;  /* 0x000000108810723e */ /* 0x000fc600000000ff */
[----:B------:R3:W5:Y:S01]  /*5810*/  @P0 LDG.E.U16 R74, desc[UR26][R208.64] ;  /* 0x0000001ad04a0981 */ /* 0x000762000c1e1500 */
[----:B0-----:R-:W-:Y:S01]  /*5820*/  FADD R153, R47, R156 ;  /* 0x0000009c2f997221 */ /* 0x001fe20000000000 */
[----:B------:R0:W1:Y:S02]  /*5830*/  MUFU.EX2 R57, R154 ;  /* 0x0000009a00397308 */ /* 0x0000640000000800 */
[----:B------:R3:W5:Y:S01]  /*5840*/  @P0 LDG.E.U16 R73, desc[UR26][R206.64] ;  /* 0x0000001ace490981 */ /* 0x000762000c1e1500 */
[----:B------:R-:W-:-:S03]  /*5850*/  FADD R148, R92, R153 ;  /* 0x000000995c947221 */ /* 0x000fc60000000000 */
[----:B------:R3:W5:Y:S01]  /*5860*/  @P0 LDG.E.U16 R72, desc[UR26][R204.64] ;  /* 0x0000001acc480981 */ /* 0x000762000c1e1500 */
[----:B----4-:R-:W-:Y:S01]  /*5870*/  FADD R148, R89, R148 ;  /* 0x0000009459947221 */ /* 0x010fe20000000000 */
[----:B------:R4:W1:Y:S01]  /*5880*/  MUFU.EX2 R63, R152 ;  /* 0x00000098003f7308 */ /* 0x0008620000000800 */
[----:B------:R-:W-:Y:S01]  /*5890*/  F2FP.F16.F32.PACK_AB R45, R95, R94 ;  /* 0x0000005e5f2d723e */ /* 0x000fe200000000ff */
[----:B------:R3:W-:Y:S01]  /*58a0*/  STL.64 [R1+0x58], R212 ;  /* 0x000058d401007387 */ /* 0x0007e20000100a00 */
[----:B------:R-:W-:Y:S01]  /*58b0*/  FADD R148, R91, R148 ;  /* 0x000000945b947221 */ /* 0x000fe20000000000 */
[----:B0-----:R-:W-:Y:S01]  /*58c0*/  FMUL R154, R151, 1.4426950216293334961 ;  /* 0x3fb8aa3b979a7820 */ /* 0x001fe20000400000 */
[----:B------:R-:W-:Y:S01]  /*58d0*/  F2FP.F16.F32.PACK_AB R47, R92, R47 ;  /* 0x0000002f5c2f723e */ /* 0x000fe200000000ff */
[----:B------:R3:W-:Y:S01]  /*58e0*/  STL.64 [R1+0x50], R208 ;  /* 0x000050d001007387 */ /* 0x0007e20000100a00 */
[----:B------:R-:W-:Y:S01]  /*58f0*/  FADD R145, R49, R148 ;  /* 0x0000009431917221 */ /* 0x000fe20000000000 */
[--C-:B------:R-:W-:Y:S01]  /*5900*/  FADD R151, R62, -R90.reuse ;  /* 0x8000005a3e977221 */ /* 0x100fe20000000000 */
[----:B------:R-:W-:Y:S01]  /*5910*/  FADD R92, R48, -R90 ;  /* 0x8000005a305c7221 */ /* 0x000fe20000000000 */
[----:B------:R3:W-:Y:S01]  /*5920*/  STL.64 [R1+0x48], R204 ;  /* 0x000048cc01007387 */ /* 0x0007e20000100a00 */
[C---:B--2---:R-:W-:Y:S01]  /*5930*/  FADD R145, R88.reuse, R145 ;  /* 0x0000009158917221 */ /* 0x044fe20000000000 */
[----:B----4-:R-:W-:Y:S01]  /*5940*/  FMUL R152, R151, 1.4426950216293334961 ;  /* 0x3fb8aa3b97987820 */ /* 0x010fe20000400000 */
[----:B------:R-:W0:Y:S01]  /*5950*/  MUFU.EX2 R62, R154 ;  /* 0x0000009a003e7308 */ /* 0x000e220000000800 */
[----:B------:R-:W-:Y:S01]  /*5960*/  F2FP.F16.F32.PACK_AB R49, R88, R49 ;  /* 0x000000315831723e */ /* 0x000fe200000000ff */
[----:B------:R-:W-:Y:S01]  /*5970*/  FADD R142, R50, R145 ;  /* 0x00000091328e7221 */ /* 0x000fe20000000000 */
[----:B------:R-:W-:Y:S01]  /*5980*/  FMUL R92, R92, 1.4426950216293334961 ;  /* 0x3fb8aa3b5c5c7820 */ /* 0x000fe20000400000 */
[----:B------:R3:W-:Y:S02]  /*5990*/  STL.64 [R1+0x40], R200 ;  /* 0x000040c801007387 */ /* 0x0007e40000100a00 */
[----:B------:R-:W-:Y:S01]  /*59a0*/  FADD R142, R87, R142 ;  /* 0x0000008e578e7221 */ /* 0x000fe20000000000 */
[----:B------:R-:W-:Y:S01]  /*59b0*/  FADD R151, R59, -R90 ;  /* 0x8000005a3b977221 */ /* 0x000fe20000000000 */
[----:B------:R-:W-:Y:S01]  /*59c0*/  F2FP.F16.F32.PACK_AB R50, R87, R50 ;  /* 0x000000325732723e */ /* 0x000fe200000000ff */
[----:B------:R-:W-:Y:S01]  /*59d0*/  FMUL R96, R96, 1.4426950216293334961 ;  /* 0x3fb8aa3b60607820 */ /* 0x000fe20000400000 */
[----:B------:R-:W-:Y:S01]  /*59e0*/  FADD R137, R85, R142 ;  /* 0x0000008e55897221 */ /* 0x000fe20000000000 */
[----:B------:R3:W-:Y:S03]  /*59f0*/  STL.64 [R1+0x38], R196 ;  /* 0x000038c401007387 */ /* 0x0007e60000100a00 */
[----:B------:R-:W-:Y:S01]  /*5a00*/  FADD R137, R86, R137 ;  /* 0x0000008956897221 */ /* 0x000fe20000000000 */
[----:B------:R3:W5:Y:S03]  /*5a10*/  @P0 LDG.E.U16 R71, desc[UR26][R202.64] ;  /* 0x0000001aca470981 */ /* 0x000766000c1e1500 */
[----:B------:R-:W-:Y:S01]  /*5a20*/  FADD R137, R52, R137 ;  /* 0x0000008934897221 */ /* 0x000fe20000000000 */
[----:B------:R3:W5:Y:S03]  /*5a30*/  @P0 LDG.E.U16 R70, desc[UR26][R200.64] ;  /* 0x0000001ac8460981 */ /* 0x000766000c1e1500 */
[----:B------:R-:W-:Y:S01]  /*5a40*/  FADD R126, R84, R137 ;  /* 0x00000089547e7221 */ /* 0x000fe20000000000 */
[----:B------:R3:W5:Y:S03]  /*5a50*/  @P0 LDG.E.U16 R69, desc[UR26][R198.64] ;  /* 0x0000001ac6450981 */ /* 0x000766000c1e1500 */
[----:B------:R-:W-:Y:S01]  /*5a60*/  FADD R126, R53, R126 ;  /* 0x0000007e357e7221 */ /* 0x000fe20000000000 */
[----:B------:R3:W5:Y:S03]  /*5a70*/  @P0 LDG.E.U16 R68, desc[UR26][R196.64] ;  /* 0x0000001ac4440981 */ /* 0x000766000c1e1500 */
[----:B------:R-:W-:-:S04]  /*5a80*/  FADD R123, R67, R126 ;  /* 0x0000007e437b7221 */ /* 0x000fc80000000000 */
[----:B------:R-:W-:-:S04]  /*5a90*/  FADD R123, R54, R123 ;  /* 0x0000007b367b7221 */ /* 0x000fc80000000000 */
[----:B------:R-:W-:-:S04]  /*5aa0*/  FADD R118, R66, R123 ;  /* 0x0000007b42767221 */ /* 0x000fc80000000000 */
[----:B------:R-:W-:-:S04]  /*5ab0*/  FADD R118, R55, R118 ;  /* 0x0000007637767221 */ /* 0x000fc80000000000 */
[----:B------:R-:W-:-:S04]  /*5ac0*/  FADD R115, R65, R118 ;  /* 0x0000007641737221 */ /* 0x000fc80000000000 */
[----:B-1----:R-:W-:Y:S01]  /*5ad0*/  FADD R115, R56, R115 ;  /* 0x0000007338737221 */ /* 0x002fe20000000000 */
[----:B------:R-:W1:Y:S03]  /*5ae0*/  MUFU.EX2 R59, R152 ;  /* 0x00000098003b7308 */ /* 0x000e660000000800 */
[----:B------:R-:W-:Y:S01]  /*5af0*/  FADD R110, R64, R115 ;  /* 0x00000073406e7221 */ /* 0x000fe20000000000 */
[----:B------:R-:W-:-:S03]  /*5b00*/  FMUL R151, R151, 1.4426950216293334961 ;  /* 0x3fb8aa3b97977820 */ /* 0x000fc60000400000 */
[----:B------:R-:W-:Y:S01]  /*5b10*/  FADD R110, R57, R110 ;  /* 0x0000006e396e7221 */ /* 0x000fe20000000000 */
[----:B------:R-:W2:Y:S03]  /*5b20*/  MUFU.EX2 R61, R151 ;  /* 0x00000097003d7308 */ /* 0x000ea60000000800 */
[----:B------:R-:W-:-:S04]  /*5b30*/  FADD R107, R63, R110 ;  /* 0x0000006e3f6b7221 */ /* 0x000fc80000000000 */
[----:B------:R-:W-:-:S04]  /*5b40*/  FADD R107, R58, R107 ;  /* 0x0000006b3a6b7221 */ /* 0x000fc80000000000 */
[----:B0-----:R-:W-:-:S04]  /*5b50*/  FADD R102, R62, R107 ;  /* 0x0000006b3e667221 */ /* 0x001fc80000000000 */
[----:B-1----:R-:W-:-:S04]  /*5b60*/  FADD R102, R59, R102 ;  /* 0x000000663b667221 */ /* 0x002fc80000000000 */
[----:B--2---:R-:W-:-:S04]  /*5b70*/  FADD R99, R61, R102 ;  /* 0x000000663d637221 */ /* 0x004fc80000000000 */
[----:B------:R-:W-:-:S04]  /*5b80*/  FADD R98, R60, R99 ;  /* 0x000000633c627221 */ /* 0x000fc80000000000 */
[----:B------:R-:W-:-:S04]  /*5b90*/  FADD R98, R143, R98 ;  /* 0x000000628f627221 */ /* 0x000fc80000000000 */
[----:B------:R-:W-:Y:S01]  /*5ba0*/  FADD R95, R139, R98 ;  /* 0x000000628b5f7221 */ /* 0x000fe20000000000 */
[----:B------:R-:W-:-:S03]  /*5bb0*/  FADD R87, R51, -R90 ;  /* 0x8000005a33577221 */ /* 0x000fc60000000000 */
[----:B------:R-:W-:Y:S01]  /*5bc0*/  FADD R95, R130, R95 ;  /* 0x0000005f825f7221 */ /* 0x000fe20000000000 */
[----:B------:R-:W-:-:S03]  /*5bd0*/  FMUL R87, R87, 1.4426950216293334961 ;  /* 0x3fb8aa3b57577820 */ /* 0x000fc60000400000 */
[----:B------:R-:W-:Y:S01]  /*5be0*/  FADD R88, R128, R95 ;  /* 0x0000005f80587221 */ /* 0x000fe20000000000 */
[----:B------:R-:W-:-:S03]  /*5bf0*/  F2FP.F16.F32.PACK_AB R51, R86, R85 ;  /* 0x000000555633723e */ /* 0x000fc600000000ff */
[----:B------:R-:W-:Y:S01]  /*5c00*/  FADD R85, R125, R88 ;  /* 0x000000587d557221 */ /* 0x000fe20000000000 */
[----:B------:R-:W0:Y:S01]  /*5c10*/  MUFU.EX2 R108, R108 ;  /* 0x0000006c006c7308 */ /* 0x000e220000000800 */
[----:B------:R-:W-:Y:S02]  /*5c20*/  F2FP.F16.F32.PACK_AB R46, R93, R46 ;  /* 0x0000002e5d2e723e */ /* 0x000fe400000000ff */
[----:B------:R-:W-:Y:S01]  /*5c30*/  F2FP.F16.F32.PACK_AB R52, R84, R52 ;  /* 0x000000345434723e */ /* 0x000fe200000000ff */
[----:B------:R-:W-:Y:S01]  /*5c40*/  FADD R84, R120, R85 ;  /* 0x0000005578547221 */ /* 0x000fe20000000000 */
[----:B------:R-:W-:-:S03]  /*5c50*/  F2FP.F16.F32.PACK_AB R55, R65, R55 ;  /* 0x000000374137723e */ /* 0x000fc600000000ff */
[----:B------:R-:W1:Y:S01]  /*5c60*/  MUFU.EX2 R101, R104 ;  /* 0x0000006800657308 */ /* 0x000e620000000800 */
[----:B------:R-:W-:-:S07]  /*5c70*/  FADD R65, R117, R84 ;  /* 0x0000005475417221 */ /* 0x000fce0000000000 */
[----:B------:R-:W-:Y:S01]  /*5c80*/  MUFU.EX2 R100, R100 ;  /* 0x0000006400647308 */ /* 0x000fe20000000800 */
[----:B------:R-:W-:-:S07]  /*5c90*/  F2FP.F16.F32.PACK_AB R58, R62, R58 ;  /* 0x0000003a3e3a723e */ /* 0x000fce00000000ff */
[----:B------:R-:W2:Y:S08]  /*5ca0*/  MUFU.EX2 R93, R96 ;  /* 0x00000060005d7308 */ /* 0x000eb00000000800 */
[----:B------:R-:W-:Y:S08]  /*5cb0*/  MUFU.EX2 R92, R92 ;  /* 0x0000005c005c7308 */ /* 0x000ff00000000800 */
[----:B------:R-:W4:Y:S01]  /*5cc0*/  MUFU.EX2 R87, R87 ;  /* 0x0000005700577308 */ /* 0x000f220000000800 */
[----:B------:R-:W-:-:S04]  /*5cd0*/  FADD R62, R112, R65 ;  /* 0x00000041703e7221 */ /* 0x000fc80000000000 */
[----:B------:R-:W-:Y:S01]  /*5ce0*/  FADD R65, R113, R62 ;  /* 0x0000003e71417221 */ /* 0x000fe20000000000 */
[----:B------:R-:W-:Y:S02]  /*5cf0*/  F2FP.F16.F32.PACK_AB R53, R67, R53 ;  /* 0x000000354335723e */ /* 0x000fe400000000ff */
[----:B------:R-:W-:Y:S01]  /*5d00*/  F2FP.F16.F32.PACK_AB R54, R66, R54 ;  /* 0x000000364236723e */ /* 0x000fe200000000ff */
[----:B0-----:R-:W-:Y:S01]  /*5d10*/  FADD R84, R108, R65 ;  /* 0x000000416c547221 */ /* 0x001fe20000000000 */
[----:B------:R-:W-:Y:S02]  /*5d20*/  F2FP.F16.F32.PACK_AB R56, R64, R56 ;  /* 0x000000384038723e */ /* 0x000fe400000000ff */
[----:B------:R-:W-:Y:S02]  /*5d30*/  F2FP.F16.F32.PACK_AB R57, R63, R57 ;  /* 0x000000393f39723e */ /* 0x000fe400000000ff */
[----:B------:R-:W-:Y:S02]  /*5d40*/  F2FP.F16.F32.PACK_AB R59, R61, R59 ;  /* 0x0000003b3d3b723e */ /* 0x000fe400000000ff */
[----:B------:R-:W-:-:S02]  /*5d50*/  F2FP.F16.F32.PACK_AB R18, R131, R18 ;  /* 0x000000128312723e */ /* 0x000fc400000000ff */
[----:B------:R-:W-:Y:S02]  /*5d60*/  F2FP.F16.F32.PACK_AB R34, R109, R34 ;  /* 0x000000226d22723e */ /* 0x000fe400000000ff */
[----:B------:R-:W-:Y:S02]  /*5d70*/  F2FP.F16.F32.PACK_AB R37, R105, R37 ;  /* 0x000000256925723e */ /* 0x000fe400000000ff */
[----:B------:R-:W-:Y:S02]  /*5d80*/  F2FP.F16.F32.PACK_AB R43, R97, R43 ;  /* 0x0000002b612b723e */ /* 0x000fe400000000ff */
[----:B------:R-:W-:Y:S02]  /*5d90*/  F2FP.F16.F32.PACK_AB R48, R91, R89 ;  /* 0x000000595b30723e */ /* 0x000fe400000000ff */
[----:B------:R-:W-:Y:S02]  /*5da0*/  F2FP.F16.F32.PACK_AB R60, R143, R60 ;  /* 0x0000003c8f3c723e */ /* 0x000fe400000000ff */
[----:B------:R-:W-:-:S02]  /*5db0*/  F2FP.F16.F32.PACK_AB R61, R130, R139 ;  /* 0x0000008b823d723e */ /* 0x000fc400000000ff */
[----:B------:R-:W-:Y:S02]  /*5dc0*/  F2FP.F16.F32.PACK_AB R62, R125, R128 ;  /* 0x000000807d3e723e */ /* 0x000fe400000000ff */
[----:B------:R-:W-:Y:S02]  /*5dd0*/  F2FP.F16.F32.PACK_AB R63, R117, R120 ;  /* 0x00000078753f723e */ /* 0x000fe400000000ff */
[----:B------:R-:W-:Y:S02]  /*5de0*/  F2FP.F16.F32.PACK_AB R64, R113, R112 ;  /* 0x000000707140723e */ /* 0x000fe400000000ff */
[----:B-1----:R-:W-:Y:S02]  /*5df0*/  F2FP.F16.F32.PACK_AB R65, R101, R108 ;  /* 0x0000006c6541723e */ /* 0x002fe400000000ff */
[----:B--2---:R-:W-:Y:S02]  /*5e00*/  F2FP.F16.F32.PACK_AB R66, R93, R100 ;  /* 0x000000645d42723e */ /* 0x004fe400000000ff */
[----:B----4-:R-:W-:Y:S01]  /*5e10*/  F2FP.F16.F32.PACK_AB R67, R87, R92 ;  /* 0x0000005c5743723e */ /* 0x010fe200000000ff */
[----:B---3--:R-:W-:Y:S06]  /*5e20*/  @!P0 BRA `(.L_x_9) ;  /* 0x0000000000048947 */ /* 0x008fec0003800000 */
[----:B------:R0:W-:Y:S02]  /*5e30*/  STTM.x64 tmem[UR13+0x90], R4 ;  /* 0x00009004000079ed */ /* 0x0001e4000834000d */
.L_x_9:
[C---:B0-----:R-:W-:Y:S01]  /*5e40*/  LOP3.LUT R4, R134.reuse, 0x10, RZ, 0x3c, !PT ;  /* 0x0000001086047812 */ /* 0x041fe200078e3cff */
[----:B-----5:R-:W-:Y:S01]  /*5e50*/  STS.U16 [R134+UR11+0x1000], R83 ;  /* 0x0010005386007988 */ /* 0x020fe2000800040b */
[C---:B------:R-:W-:Y:S01]  /*5e60*/  LOP3.LUT R6, R134.reuse, 0x20, RZ, 0x3c, !PT ;  /* 0x0000002086067812 */ /* 0x040fe200078e3cff */
[----:B------:R-:W-:Y:S01]  /*5e70*/  FADD R101, R101, R84 ;  /* 0x0000005465657221 */ /* 0x000fe20000000000 */
[----:B------:R-:W-:Y:S01]  /*5e80*/  LOP3.LUT R5, R134, 0x30, RZ, 0x3c, !PT ;  /* 0x0000003086057812 */ /* 0x000fe200078e3cff */
[----:B------:R-:W-:Y:S02]  /*5e90*/  STS.U16 [R134+UR11+0x1400], R82 ;  /* 0x0014005286007988 */ /* 0x000fe4000800040b */
[----:B------:R-:W-:Y:S02]  /*5ea0*/  FADD R100, R100, R101 ;  /* 0x0000006564647221 */ /* 0x000fe40000000000 */
[----:B------:R-:W-:Y:S04]  /*5eb0*/  STS.U16 [R4+UR11+0x1080], R81 ;  /* 0x0010805104007988 */ /* 0x000fe8000800040b */
[----:B------:R0:W-:Y:S04]  /*5ec0*/  STS.U16 [R4+UR11+0x1480], R80 ;  /* 0x0014805004007988 */ /* 0x0001e8000800040b */
[----:B------:R-:W-:Y:S04]  /*5ed0*/  STS.U16 [R6+UR11+0x1100], R79 ;  /* 0x0011004f06007988 */ /* 0x000fe8000800040b */
[----:B------:R1:W-:Y:S01]  /*5ee0*/  STS.U16 [R6+UR11+0x1500], R78 ;  /* 0x0015004e06007988 */ /* 0x0003e2000800040b */
[----:B0-----:R-:W-:-:S03]  /*5ef0*/  LOP3.LUT R4, R134, 0x40, RZ, 0x3c, !PT ;  /* 0x0000004086047812 */ /* 0x001fc600078e3cff */
[----:B------:R-:W-:Y:S04]  /*5f00*/  STS.U16 [R5+UR11+0x1180], R77 ;  /* 0x0011804d05007988 */ /* 0x000fe8000800040b */
[----:B------:R0:W-:Y:S01]  /*5f10*/  STS.U16 [R5+UR11+0x1580], R76 ;  /* 0x0015804c05007988 */ /* 0x0001e2000800040b */
[----:B-1----:R-:W-:-:S03]  /*5f20*/  LOP3.LUT R6, R134, 0x60, RZ, 0x3c, !PT ;  /* 0x0000006086067812 */ /* 0x002fc600078e3cff */
[----:B------:R-:W-:Y:S04]  /*5f30*/  STS.U16 [R4+UR11+0x1200], R75 ;  /* 0x0012004b04007988 */ /* 0x000fe8000800040b */
[----:B------:R1:W-:Y:S01]  /*5f40*/  STS.U16 [R4+UR11+0x1600], R74 ;  /* 0x0016004a04007988 */ /* 0x0003e2000800040b */
[----:B0-----:R-:W-:-:S05]  /*5f50*/  LOP3.LUT R5, R134, 0x50, RZ, 0x3c, !PT ;  /* 0x0000005086057812 */ /* 0x001fca00078e3cff */
[----:B------:R-:W-:Y:S01]  /*5f60*/  STS.U16 [R5+UR11+0x1280], R73 ;  /* 0x0012804905007988 */ /* 0x000fe2000800040b */
[----:B-1----:R-:W-:-:S03]  /*5f70*/  FADD R4, -R90, -INF ;  /* 0xff8000005a047421 */ /* 0x002fc60000000100 */
[----:B------:R0:W-:Y:S01]  /*5f80*/  STS.U16 [R5+UR11+0x1680], R72 ;  /* 0x0016804805007988 */ /* 0x0001e2000800040b */
[----:B------:R-:W-:-:S03]  /*5f90*/  FMUL R20, R4, 1.4426950216293334961 ;  /* 0x3fb8aa3b04147820 */ /* 0x000fc60000400000 */
[----:B------:R-:W-:Y:S04]  /*5fa0*/  STS.U16 [R6+UR11+0x1300], R71 ;  /* 0x0013004706007988 */ /* 0x000fe8000800040b */
[----:B------:R-:W-:Y:S01]  /*5fb0*/  STS.U16 [R6+UR11+0x1700], R70 ;  /* 0x0017004606007988 */ /* 0x000fe2000800040b */
[----:B------:R-:W1:Y:S01]  /*5fc0*/  MUFU.EX2 R20, R20 ;  /* 0x0000001400147308 */ /* 0x000e620000000800 */
[----:B0-----:R-:W-:-:S05]  /*5fd0*/  LOP3.LUT R5, R134, 0x70, RZ, 0x3c, !PT ;  /* 0x0000007086057812 */ /* 0x001fca00078e3cff */
[----:B------:R-:W-:Y:S04]  /*5fe0*/  STS.U16 [R5+UR11+0x1380], R69 ;  /* 0x0013804505007988 */ /* 0x000fe8000800040b */
[----:B------:R0:W-:Y:S01]  /*5ff0*/  STS.U16 [R5+UR11+0x1780], R68 ;  /* 0x0017804405007988 */ /* 0x0001e2000800040b */
[----:B------:R-:W2:Y:S02]  /*6000*/  FENCE.VIEW.ASYNC.T ;  /* 0x00000000000073c6 */ /* 0x000ea40000000200 */
[----:B--2---:R-:W-:Y:S06]  /*6010*/  BAR.SYNC.DEFER_BLOCKING 0x0 ;  /* 0x0000000000007b1d */ /* 0x004fec0000010000 */
[----:B0-----:R-:W0:Y:S01]  /*6020*/  LDTM.x16 R4, tmem[UR13] ;  /* 0x0000000d000479ee */ /* 0x001e220008240000 */
[----:B------:R-:W-:Y:S01]  /*6030*/  NOP ;  /* 0x0000000000007918 */ /* 0x000fe20000000000 */
[----:B-1----:R-:W-:Y:S05]  /*6040*/  @!P0 BRA `(.L_x_10) ;  /* 0x0000000000448947 */ /* 0x002fea0003800000 */
[C---:B0-----:R-:W-:Y:S01]  /*6050*/  FMUL R4, R20.reuse, R4 ;  /* 0x0000000414047220 */ /* 0x041fe20000400000 */
[C---:B------:R-:W-:Y:S01]  /*6060*/  FMUL R5, R20.reuse, R5 ;  /* 0x0000000514057220 */ /* 0x040fe20000400000 */
        /* <DEDUP_REMOVED lines=13> */
[----:B------:R-:W-:-:S04]  /*6140*/  FMUL R19, R20, R19 ;  /* 0x0000001314137220 */ /* 0x000fc80000400000 */
[----:B------:R1:W-:Y:S03]  /*6150*/  STTM.x16 tmem[UR13], R4 ;  /* 0x00000004000079ed */ /* 0x0003e6000824000d */
.L_x_10:
[----:B0-----:R-:W0:Y:S02]  /*6160*/  FENCE.VIEW.ASYNC.T ;  /* 0x00000000000073c6 */ /* 0x001e240000000200 */
[----:B0-----:R-:W-:Y:S01]  /*6170*/  BAR.SYNC.DEFER_BLOCKING 0x0 ;  /* 0x0000000000007b1d */ /* 0x001fe20000010000 */
[----:B------:R-:W-:Y:S01]  /*6180*/  FADD R93, R93, R100 ;  /* 0x000000645d5d7221 */ /* 0x000fe20000000000 */
[----:B------:R-:W-:Y:S02]  /*6190*/  UISETP.GE.AND UP2, UPT, UR12, 0x1, UPT ;  /* 0x000000010c00788c */ /* 0x000fe4000bf46270 */
[----:B------:R-:W-:Y:S01]  /*61a0*/  UIADD3 UR15, UPT, UPT, UR10, 0x90, URZ ;  /* 0x000000900a0f7890 */ /* 0x000fe2000fffe0ff */
[----:B------:R-:W-:-:S04]  /*61b0*/  FADD R92, R92, R93 ;  /* 0x0000005d5c5c7221 */ /* 0x000fc80000000000 */
[----:B------:R-:W-:-:S04]  /*61c0*/  FADD R87, R87, R92 ;  /* 0x0000005c57577221 */ /* 0x000fc80000000000 */
[----:B------:R-:W-:Y:S01]  /*61d0*/  FADD R87, R20, R87 ;  /* 0x0000005714577221 */ /* 0x000fe20000000000 */
[----:B------:R0:W-:Y:S06]  /*61e0*/  MEMBAR.ALL.CTA ;  /* 0x0000000000007992 */ /* 0x0001ec0000008000 */
[----:B0-----:R-:W0:Y:S02]  /*61f0*/  FENCE.VIEW.ASYNC.S ;  /* 0x00000000000073c6 */ /* 0x001e240000000000 */
[----:B0-----:R-:W-:Y:S06]  /*6200*/  BAR.SYNC.DEFER_BLOCKING 0x0 ;  /* 0x0000000000007b1d */ /* 0x001fec0000010000 */
[----:B------:R-:W-:Y:S05]  /*6210*/  @!P1 BRA `(.L_x_11) ;  /* 0x0000000000c49947 */ /* 0x000fea0003800000 */
[----:B------:R-:W-:Y:S01]  /*6220*/  UIADD3 UR5, UPT, UPT, UR11, 0x1000, URZ ;  /* 0x000010000b057890 */ /* 0x000fe2000fffe0ff */
[----:B------:R-:W-:Y:S01]  /*6230*/  UMOV UR4, URZ ;  /* 0x000000ff00047c82 */ /* 0x000fe20008000000 */
[----:B------:R-:W-:Y:S02]  /*6240*/  UIADD3 UR6, UPT, UPT, UR10, 0x98, URZ ;  /* 0x000000980a067890 */ /* 0x000fe4000fffe0ff */
[----:B------:R-:W-:Y:S02]  /*6250*/  USHF.R.U32.HI UR5, URZ, 0x4, UR5 ;  /* 0x00000004ff057899 */ /* 0x000fe40008011605 */
[----:B------:R-:W-:Y:S02]  /*6260*/  UIADD3 UR16, UPT, UPT, UR10, 0xa0, URZ ;  /* 0x000000a00a107890 */ /* 0x000fe4000fffe0ff */
[----:B------:R-:W-:Y:S02]  /*6270*/  USGXT.U32 UR18, UR5, 0xe ;  /* 0x0000000e0512789a */ /* 0x000fe40008000000 */
[----:B------:R-:W-:-:S02]  /*6280*/  UIADD3 UR20, UPT, UPT, UR10, 0xa8, URZ ;  /* 0x000000a80a147890 */ /* 0x000fc4000fffe0ff */
[----:B------:R-:W-:Y:S01]  /*6290*/  UIADD3 UR38, UP3, UPT, UR18, 0x2, URZ ;  /* 0x0000000212267890 */ /* 0x000fe2000ff7e0ff */
[----:B------:R-:W-:Y:S01]  /*62a0*/  UMOV UR5, URZ ;  /* 0x000000ff00057c82 */ /* 0x000fe20008000000 */
[----:B------:R-:W-:Y:S02]  /*62b0*/  UIADD3 UR54, UPT, UPT, UR10, 0xb0, URZ ;  /* 0x000000b00a367890 */ /* 0x000fe4000fffe0ff */
[----:B------:R-:W-:Y:S02]  /*62c0*/  UIADD3.X UR39, UPT, UPT, UR4, 0x40004040, URZ, UP3, !UPT ;  /* 0x4000404004277890 */ /* 0x000fe40009ffe4ff */
[----:B------:R-:W-:Y:S01]  /*62d0*/  UIADD3 UR55, UPT, UPT, UR10, 0xb8, URZ ;  /* 0x000000b80a377890 */ /* 0x000fe2000fffe0ff */
[----:B------:R-:W-:Y:S01]  /*62e0*/  UMOV UR4, UR14 ;  /* 0x0000000e00047c82 */ /* 0x000fe20008000000 */
[----:B------:R-:W-:Y:S01]  /*62f0*/  UIADD3.64 UR44, UPT, UPT, UR38, 0x4, URZ ;  /* 0x00000004262c7897 */ /* 0x000fe2000fffe0ff */
[----:B------:R-:W-:Y:S01]  /*6300*/  UMOV UR58, UR4 ;  /* 0x00000004003a7c82 */ /* 0x000fe20008000000 */
[----:B------:R-:W-:-:S02]  /*6310*/  UIADD3.64 UR4, UPT, UPT, UR38, 0x2, URZ ;  /* 0x0000000226047897 */ /* 0x000fc4000fffe0ff */
[----:B------:R-:W-:Y:S02]  /*6320*/  UIADD3.64 UR46, UPT, UPT, UR38, 0x7e, URZ ;  /* 0x0000007e262e7897 */ /* 0x000fe4000fffe0ff */
[----:B------:R-:W-:Y:S02]  /*6330*/  UIADD3.64 UR48, UPT, UPT, UR38, 0x80, URZ ;  /* 0x0000008026307897 */ /* 0x000fe4000fffe0ff */
[----:B------:R-:W-:Y:S02]  /*6340*/  UIADD3 UR56, UPT, UPT, UR10, 0xc0, URZ ;  /* 0x000000c00a387890 */ /* 0x000fe4000fffe0ff */
[----:B------:R-:W-:Y:S01]  /*6350*/  UIADD3.64 UR50, UPT, UPT, UR38, 0x82, URZ ;  /* 0x0000008226327897 */ /* 0x000fe2000fffe0ff */
[----:B------:R-:W-:Y:S01]  /*6360*/  UMOV UR28, 0x0 ;  /* 0x00000000001c7882 */ /* 0x000fe20000000000 */
[----:B------:R-:W-:Y:S01]  /*6370*/  UMOV UR29, 0x8040010 ;  /* 0x08040010001d7882 */ /* 0x000fe20000000000 */
[----:B------:R-:W-:Y:S02]  /*6380*/  UIADD3 UR57, UPT, UPT, UR10, 0xc8, URZ ;  /* 0x000000c80a397890 */ /* 0x000fe4000fffe0ff */
[----:B------:R-:W-:Y:S01]  /*6390*/  UIADD3.64 UR52, UPT, UPT, UR38, 0x84, URZ ;  /* 0x0000008426347897 */ /* 0x000fe2000fffe0ff */
[----:B------:R-:W-:Y:S01]  /*63a0*/  UMOV UR19, 0x40004040 ;  /* 0x4000404000137882 */ /* 0x000fe20000000000 */
[----:B------:R-:W-:Y:S01]  /*63b0*/  UMOV UR24, 0x0 ;  /* 0x0000000000187882 */ /* 0x000fe20000000000 */
[----:B------:R-:W-:Y:S01]  /*63c0*/  UMOV UR25, 0x8040010 ;  /* 0x0804001000197882 */ /* 0x000fe20000000000 */
[----:B------:R-:W-:Y:S01]  /*63d0*/  UMOV UR22, 0x0 ;  /* 0x0000000000167882 */ /* 0x000fe20000000000 */
[----:B------:R-:W-:Y:S01]  /*63e0*/  UMOV UR23, 0x8040010 ;  /* 0x0804001000177882 */ /* 0x000fe20000000000 */
[----:B------:R0:W-:Y:S01]  /*63f0*/  UTCHMMA tmem[UR15], gdesc[UR18], tmem[UR10], tmem[UR28], idesc[UR29], UPT ;  /* 0x00ff1c120f0079ea */ /* 0x0001e2000b80000a */
        /* <DEDUP_REMOVED lines=15> */
[----:B------:R0:W-:Y:S01]  /*64f0*/  UTCHMMA tmem[UR56], gdesc[UR50], tmem[UR10], tmem[UR40], idesc[UR41], UPT ;  /* 0x00ff2832380079ea */ /* 0x0001e2000b80000a */
[----:B------:R0:W-:Y:S01]  /*6500*/  UTCHMMA tmem[UR57], gdesc[UR52], tmem[UR10], tmem[UR42], idesc[UR43], UPT ;  /* 0x00ff2a34390079ea */ /* 0x0001e2000b80000a */
[----:B------:R0:W-:Y:S01]  /*6510*/  UTCBAR [UR58], URZ ;  /* 0x000000ff3a0073e9 */ /* 0x0001e200080000ff */
[----:B------:R-:W-:Y:S01]  /*6520*/  NOP ;  /* 0x0000000000007918 */ /* 0x000fe20000000000 */
.L_x_11:
[----:B-1----:R-:W-:Y:S01]  /*6530*/  FSEL R4, R87, 1, P0 ;  /* 0x3f80000057047808 */ /* 0x002fe20000000000 */
[----:B0-----:R-:W-:Y:S01]  /*6540*/  UMOV UR6, URZ ;  /* 0x000000ff00067c82 */ /* 0x001fe20008000000 */
[----:B------:R-:W-:-:S03]  /*6550*/  FSEL R90, R90, -INF , P0 ;  /* 0xff8000005a5a7808 */ /* 0x000fc60000000000 */
[----:B------:R0:W-:Y:S01]  /*6560*/  STL [R1+0x30], R4 ;  /* 0x0000300401007387 */ /* 0x0001e20000100800 */
[----:B------:R-:W-:Y:S05]  /*6570*/  BRA.U !UP2, `(.L_x_12) ;  /* 0x0000007d0aa07547 */ /* 0x000fea000b800000 */
[----:B------:R-:W-:Y:S01]  /*6580*/  UIADD3 UR4, UPT, UPT, UR11, 0x3000, URZ ;  /* 0x000030000b047890 */ /* 0x000fe2000fffe0ff */
[----:B------:R-:W-:Y:S01]  /*6590*/  IMAD.MOV.U32 R137, RZ, RZ, R90 ;  /* 0x000000ffff897224 */ /* 0x000fe200078e005a */
[----:B------:R-:W-:Y:S01]  /*65a0*/  USHF.L.U32 UR16, UR17, 0x7, URZ ;  /* 0x0000000711107899 */ /* 0x000fe200080006ff */
[----:B------:R-:W-:Y:S01]  /*65b0*/  IMAD.MOV.U32 R136, RZ, RZ, RZ ;  /* 0x000000ffff887224 */ /* 0x000fe200078e00ff */
[----:B------:R-:W-:Y:S01]  /*65c0*/  USHF.R.U32.HI UR4, URZ, 0x4, UR4 ;  /* 0x00000004ff047899 */ /* 0x000fe20008011604 */
[----:B------:R-:W-:Y:S01]  /*65d0*/  IMAD.MOV.U32 R135, RZ, RZ, RZ ;  /* 0x000000ffff877224 */ /* 0x000fe200078e00ff */
[----:B------:R-:W-:Y:S02]  /*65e0*/  USHF.R.U32.HI UR22, URZ, 0x4, UR11 ;  /* 0x00000004ff167899 */ /* 0x000fe4000801160b */
[----:B------:R-:W-:Y:S02]  /*65f0*/  USGXT.U32 UR18, UR4, 0xe ;  /* 0x0000000e0412789a */ /* 0x000fe40008000000 */
[----:B------:R-:W-:-:S02]  /*6600*/  USHF.L.U32 UR17, UR9, 0x7, URZ ;  /* 0x0000000709117899 */ /* 0x000fc400080006ff */
[----:B------:R-:W-:Y:S01]  /*6610*/  UIADD3 UR30, UP3, UPT, UR18, 0x2, URZ ;  /* 0x00000002121e7890 */ /* 0x000fe2000ff7e0ff */
[----:B------:R-:W-:Y:S01]  /*6620*/  UMOV UR4, URZ ;  /* 0x000000ff00047c82 */ /* 0x000fe20008000000 */
[----:B------:R-:W-:Y:S02]  /*6630*/  USHF.R.U32.HI UR20, URZ, 0x4, UR8 ;  /* 0x00000004ff147899 */ /* 0x000fe40008011608 */
[----:B------:R-:W-:Y:S02]  /*6640*/  USGXT.U32 UR22, UR22, 0xe ;  /* 0x0000000e1616789a */ /* 0x000fe40008000000 */
[----:B------:R-:W-:Y:S02]  /*6650*/  UIADD3.X UR31, UPT, UPT, UR4, 0x40004040, URZ, UP3, !UPT ;  /* 0x40004040041f7890 */ /* 0x000fe40009ffe4ff */
[----:B------:R-:W-:Y:S01]  /*6660*/  UISETP.NE.U32.AND UP2, UPT, UR21, URZ, UPT ;  /* 0x000000ff1500728c */ /* 0x000fe2000bf45070 */
[----:B------:R-:W-:Y:S01]  /*6670*/  UMOV UR19, 0x1 ;  /* 0x0000000100137882 */ /* 0x000fe20000000000 */
[----:B------:R-:W1:Y:S01]  /*6680*/  LDCU UR58, c[0x0][0x3a8] ;  /* 0x00007500ff3a77ac */ /* 0x000e620008000800 */
[----:B------:R-:W-:-:S02]  /*6690*/  USGXT.U32 UR20, UR20, 0xe ;  /* 0x0000000e1414789a */ /* 0x000fc40008000000 */
[----:B------:R-:W-:Y:S02]  /*66a0*/  ULOP3.LUT UR22, UR22, 0x800000, URZ, 0xfc, !UPT ;  /* 0x0080000016167892 */ /* 0x000fe4000f8efcff */
[----:B------:R-:W-:Y:S02]  /*66b0*/  UIADD3.64 UR34, UPT, UPT, UR30, 0x2, URZ ;  /* 0x000000021e227897 */ /* 0x000fe4000fffe0ff */
[----:B------:R-:W-:Y:S02]  /*66c0*/  UIADD3.64 UR36, UPT, UPT, UR30, 0x4, URZ ;  /* 0x000000041e247897 */ /* 0x000fe4000fffe0ff */
[----:B------:R-:W-:Y:S02]  /*66d0*/  UIADD3.64 UR38, UPT, UPT, UR30, 0x7e, URZ ;  /* 0x0000007e1e267897 */ /* 0x000fe4000fffe0ff */
[----:B------:R-:W-:Y:S02]  /*66e0*/  UIADD3.64 UR40, UPT, UPT, UR30, 0x80, URZ ;  /* 0x000000801e287897 */ /* 0x000fe4000fffe0ff */
[----:B------:R-:W-:-:S02]  /*66f0*/  UIADD3.64 UR42, UPT, UPT, UR30, 0x82, URZ ;  /* 0x000000821e2a7897 */ /* 0x000fc4000fffe0ff */
[----:B------:R-:W-:Y:S01]  /*6700*/  UIADD3.64 UR44, UPT, UPT, UR30, 0x84, URZ ;  /* 0x000000841e2c7897 */ /* 0x000fe2000fffe0ff */
[----:B------:R-:W-:Y:S01]  /*6710*/  UMOV UR6, URZ ;  /* 0x000000ff00067c82 */ /* 0x000fe20008000000 */
[----:B------:R-:W-:Y:S01]  /*6720*/  UMOV UR21, UR17 ;  /* 0x0000001100157c82 */ /* 0x000fe20008000000 */
[----:B-1----:R-:W-:-:S09]  /*6730*/  UMOV UR23, UR16 ;  /* 0x0000001000177c82 */ /* 0x002fd20008000000 */
.L_x_17:
[----:B------:R-:W2:Y:S04]  /*6740*/  LDL.64 R8, [R1+0x110] ;  /* 0x0001100001087983 */ /* 0x000ea80000100a00 */
[----:B------:R-:W3:Y:S04]  /*6750*/  LDL.64 R12, [R1+0x120] ;  /* 0x00012000010c7983 */ /* 0x000ee80000100a00 */
[----:B------:R-:W4:Y:S04]  /*6760*/  LDL.64 R10, [R1+0x118] ;  /* 0x00011800010a7983 */ /* 0x000f280000100a00 */
[----:B------:R-:W5:Y:S04]  /*6770*/  LDL.64 R14, [R1+0x128] ;  /* 0x00012800010e7983 */ /* 0x000f680000100a00 */
        /* <DEDUP_REMOVED lines=11> */
[----:B------:R-:W5:Y:S01]  /*6830*/  LDL.64 R20, [R1+0xb0] ;  /* 0x0000b00001147983 */ /* 0x000f620000100a00 */
[----:B------:R-:W-:-:S02]  /*6840*/  IMAD.U32 R76, RZ, RZ, UR21 ;  /* 0x00000015ff4c7e24 */ /* 0x000fc4000f8e00ff */
[----:B------:R-:W-:Y:S02]  /*6850*/  IMAD.U32 R72, RZ, RZ, UR21 ;  /* 0x00000015ff487e24 */ /* 0x000fe4000f8e00ff */
[----:B------:R-:W-:Y:S02]  /*6860*/  IMAD.U32 R74, RZ, RZ, UR21 ;  /* 0x00000015ff4a7e24 */ /* 0x000fe4000f8e00ff */
[----:B------:R-:W-:Y:S02]  /*6870*/  IMAD.U32 R70, RZ, RZ, UR21 ;  /* 0x00000015ff467e24 */ /* 0x000fe4000f8e00ff */
[----:B01----:R-:W-:Y:S01]  /*6880*/  IMAD.U32 R4, RZ, RZ, UR21 ;  /* 0x00000015ff047e24 */ /* 0x003fe2000f8e00ff */
[C---:B------:R-:W-:Y:S02]  /*6890*/  IADD3 R65, P1, PT, R136.reuse, 0x82, RZ ;  /* 0x0000008288417810 */ /* 0x040fe40007f3e0ff */
[----:B------:R-:W-:-:S03]  /*68a0*/  IADD3 R66, P0, PT, R136, 0x81, RZ ;  /* 0x0000008188427810 */ /* 0x000fc60007f1e0ff */
[--C-:B------:R-:W-:Y:S01]  /*68b0*/  IMAD.X R60, RZ, RZ, R135.reuse, P1 ;  /* 0x000000ffff3c7224 */ /* 0x100fe200008e0687 */
[C---:B------:R-:W-:Y:S01]  /*68c0*/  IADD3 R59, P1, PT, R136.reuse, 0x86, RZ ;  /* 0x00000086883b7810 */ /* 0x040fe20007f3e0ff */
[----:B------:R-:W-:Y:S01]  /*68d0*/  IMAD.X R62, RZ, RZ, R135, P0 ;  /* 0x000000ffff3e7224 */ /* 0x000fe200000e0687 */
[C---:B------:R-:W-:Y:S02]  /*68e0*/  IADD3 R64, P4, PT, R136.reuse, 0x83, RZ ;  /* 0x0000008388407810 */ /* 0x040fe40007f9e0ff */
[----:B------:R-:W-:Y:S01]  /*68f0*/  IADD3 R63, P3, PT, R136, 0x84, RZ ;  /* 0x00000084883f7810 */ /* 0x000fe20007f7e0ff */
[----:B--2---:R-:W-:-:S04]  /*6900*/  IMAD.WIDE R76, R76, 0x2, R8 ;  /* 0x000000024c4c7825 */ /* 0x004fc800078e0208 */
[----:B---3--:R-:W-:Y:S02]  /*6910*/  IMAD.WIDE R72, R72, 0x2, R12 ;  /* 0x0000000248487825 */ /* 0x008fe400078e020c */
[----:B------:R-:W2:Y:S02]  /*6920*/  LDG.E.U16 R76, desc[UR26][R76.64] ;  /* 0x0000001a4c4c7981 */ /* 0x000ea4000c1e1500 */
[----:B----4-:R-:W-:Y:S02]  /*6930*/  IMAD.WIDE R74, R74, 0x2, R10 ;  /* 0x000000024a4a7825 */ /* 0x010fe400078e020a */
[----:B------:R-:W3:Y:S02]  /*6940*/  LDG.E.U16 R72, desc[UR26][R72.64] ;  /* 0x0000001a48487981 */ /* 0x000ee4000c1e1500 */
[----:B-----5:R-:W-:Y:S02]  /*6950*/  IMAD.WIDE R70, R70, 0x2, R14 ;  /* 0x0000000246467825 */ /* 0x020fe400078e020e */
[----:B------:R-:W4:Y:S04]  /*6960*/  LDG.E.U16 R74, desc[UR26][R74.64] ;  /* 0x0000001a4a4a7981 */ /* 0x000f28000c1e1500 */
[----:B------:R-:W5:Y:S01]  /*6970*/  LDG.E.U16 R70, desc[UR26][R70.64] ;  /* 0x0000001a46467981 */ /* 0x000f62000c1e1500 */
[----:B------:R-:W-:-:S04]  /*6980*/  IMAD.WIDE R4, R4, 0x2, R6 ;  /* 0x0000000204047825 */ /* 0x000fc800078e0206 */
[----:B------:R-:W-:Y:S01]  /*6990*/  IMAD.U32 R6, RZ, RZ, UR21 ;  /* 0x00000015ff067e24 */ /* 0x000fe2000f8e00ff */
[----:B------:R0:W5:Y:S01]  /*69a0*/  LDG.E.U16 R138, desc[UR26][R4.64] ;  /* 0x0000001a048a7981 */ /* 0x000162000c1e1500 */
[----:B------:R-:W-:Y:S02]  /*69b0*/  IMAD.U32 R8, RZ, RZ, UR21 ;  /* 0x00000015ff087e24 */ /* 0x000fe4000f8e00ff */
[----:B------:R-:W-:Y:S02]  /*69c0*/  IMAD.U32 R10, RZ, RZ, UR21 ;  /* 0x00000015ff0a7e24 */ /* 0x000fe4000f8e00ff */
[----:B------:R-:W-:-:S04]  /*69d0*/  IMAD.WIDE R6, R6, 0x2, R36 ;  /* 0x0000000206067825 */ /* 0x000fc800078e0224 */
[----:B------:R-:W-:Y:S01]  /*69e0*/  IMAD.WIDE R8, R8, 0x2, R34 ;  /* 0x0000000208087825 */ /* 0x000fe200078e0222 */
[----:B------:R1:W5:Y:S03]  /*69f0*/  LDG.E.U16 R140, desc[UR26][R6.64] ;  /* 0x0000001a068c7981 */ /* 0x000366000c1e1500 */
[----:B------:R-:W-:Y:S01]  /*6a00*/  IMAD.WIDE R10, R10, 0x2, R32 ;  /* 0x000000020a0a7825 */ /* 0x000fe200078e0220 */
[----:B------:R1:W5:Y:S03]  /*6a10*/  LDG.E.U16 R142, desc[UR26][R8.64] ;  /* 0x0000001a088e7981 */ /* 0x000366000c1e1500 */
[----:B------:R-:W-:Y:S01]  /*6a20*/  IMAD.U32 R12, RZ, RZ, UR21 ;  /* 0x00000015ff0c7e24 */ /* 0x000fe2000f8e00ff */
[----:B------:R1:W5:Y:S01]  /*6a30*/  LDG.E.U16 R144, desc[UR26][R10.64] ;  /* 0x0000001a0a907981 */ /* 0x000362000c1e1500 */
[----:B------:R-:W-:-:S02]  /*6a40*/  IMAD.U32 R14, RZ, RZ, UR21 ;  /* 0x00000015ff0e7e24 */ /* 0x000fc4000f8e00ff */
[----:B0-----:R-:W-:Y:S02]  /*6a50*/  IMAD.U32 R4, RZ, RZ, UR21 ;  /* 0x00000015ff047e24 */ /* 0x001fe4000f8e00ff */
[----:B------:R-:W-:-:S04]  /*6a60*/  IMAD.WIDE R12, R12, 0x2, R18 ;  /* 0x000000020c0c7825 */ /* 0x000fc800078e0212 */
[----:B------:R-:W-:Y:S01]  /*6a70*/  IMAD.WIDE R14, R14, 0x2, R16 ;  /* 0x000000020e0e7825 */ /* 0x000fe200078e0210 */
[----:B------:R0:W5:Y:S03]  /*6a80*/  LDG.E.U16 R146, desc[UR26][R12.64] ;  /* 0x0000001a0c927981 */ /* 0x000166000c1e1500 */
[----:B------:R-:W-:Y:S01]  /*6a90*/  IMAD.WIDE R4, R4, 0x2, R30 ;  /* 0x0000000204047825 */ /* 0x000fe200078e021e */
[----:B------:R0:W5:Y:S03]  /*6aa0*/  LDG.E.U16 R148, desc[UR26][R14.64] ;  /* 0x0000001a0e947981 */ /* 0x000166000c1e1500 */
[----:B------:R-:W-:Y:S01]  /*6ab0*/  IMAD.U32 R16, RZ, RZ, UR21 ;  /* 0x00000015ff107e24 */ /* 0x000fe2000f8e00ff */
[----:B------:R-:W5:Y:S01]  /*6ac0*/  LDG.E.U16 R150, desc[UR26][R4.64] ;  /* 0x0000001a04967981 */ /* 0x000f62000c1e1500 */
[----:B------:R-:W-:-:S02]  /*6ad0*/  IMAD.U32 R17, RZ, RZ, UR21 ;  /* 0x00000015ff117e24 */ /* 0x000fc4000f8e00ff */
[----:B------:R-:W-:Y:S02]  /*6ae0*/  IMAD.U32 R18, RZ, RZ, UR21 ;  /* 0x00000015ff127e24 */ /* 0x000fe4000f8e00ff */
[----:B-1----:R-:W-:-:S04]  /*6af0*/  IMAD.WIDE R6, R16, 0x2, R28 ;  /* 0x0000000210067825 */ /* 0x002fc800078e021c */
[----:B------:R-:W-:Y:S01]  /*6b00*/  IMAD.WIDE R8, R17, 0x2, R26 ;  /* 0x0000000211087825 */ /* 0x000fe200078e021a */
[----:B------:R-:W5:Y:S03]  /*6b10*/  LDG.E.U16 R152, desc[UR26][R6.64] ;  /* 0x0000001a06987981 */ /* 0x000f66000c1e1500 */
[----:B------:R-:W-:Y:S01]  /*6b20*/  IMAD.WIDE R10, R18, 0x2, R24 ;  /* 0x00000002120a7825 */ /* 0x000fe200078e0218 */
[----:B------:R-:W5:Y:S03]  /*6b30*/  LDG.E.U16 R154, desc[UR26][R8.64] ;  /* 0x0000001a089a7981 */ /* 0x000f66000c1e1500 */
[----:B------:R-:W-:Y:S01]  /*6b40*/  IMAD.U32 R19, RZ, RZ, UR21 ;  /* 0x00000015ff137e24 */ /* 0x000fe2000f8e00ff */
[----:B------:R-:W5:Y:S03]  /*6b50*/  LDG.E.U16 R156, desc[UR26][R10.64] ;  /* 0x0000001a0a9c7981 */ /* 0x000f66000c1e1500 */
[----:B0-----:R-:W-:-:S05]  /*6b60*/  IMAD.WIDE R12, R19, 0x2, R22 ;  /* 0x00000002130c7825 */ /* 0x001fca00078e0216 */
[----:B------:R0:W5:Y:S01]  /*6b70*/  LDG.E.U16 R158, desc[UR26][R12.64] ;  /* 0x0000001a0c9e7981 */ /* 0x000162000c1e1500 */
[----:B------:R-:W-:-:S04]  /*6b80*/  IMAD.U32 R14, RZ, RZ, UR21 ;  /* 0x00000015ff0e7e24 */ /* 0x000fc8000f8e00ff */
[----:B------:R-:W-:-:S05]  /*6b90*/  IMAD.WIDE R14, R14, 0x2, R20 ;  /* 0x000000020e0e7825 */ /* 0x000fca00078e0214 */
[----:B------:R1:W5:Y:S01]  /*6ba0*/  LDG.E.U16 R71, desc[UR26][R14.64] ;  /* 0x0000001a0e477981 */ /* 0x000362000c1e1500 */
[C---:B------:R-:W-:Y:S01]  /*6bb0*/  IADD3 R61, P0, PT, R136.reuse, 0x85, RZ ;  /* 0x00000085883d7810 */ /* 0x040fe20007f1e0ff */
[--C-:B------:R-:W-:Y:S01]  /*6bc0*/  IMAD.X R52, RZ, RZ, R135.reuse, P1 ;  /* 0x000000ffff347224 */ /* 0x100fe200008e0687 */
        /* <DEDUP_REMOVED lines=37> */
[----:B------:R-:W-:Y:S01]  /*6e20*/  IMAD.X R22, RZ, RZ, R135, P0 ;  /* 0x000000ffff167224 */ /* 0x000fe200000e0687 */
[----:B------:R-:W-:-:S02]  /*6e30*/  IADD3 R17, P2, PT, R136, 0xbf, RZ ;  /* 0x000000bf88117810 */ /* 0x000fc40007f5e0ff */
[C---:B------:R-:W-:Y:S01]  /*6e40*/  IADD3 R21, P0, PT, R136.reuse, 0x99, RZ ;  /* 0x0000009988157810 */ /* 0x040fe20007f1e0ff */
[--C-:B0-----:R-:W-:Y:S01]  /*6e50*/  IMAD.X R12, RZ, RZ, R135.reuse, P1 ;  /* 0x000000ffff0c7224 */ /* 0x101fe200008e0687 */
[----:B------:R-:W-:Y:S01]  /*6e60*/  ISETP.GT.U32.AND P5, PT, R17, R2, PT ;  /* 0x000000021100720c */ /* 0x000fe20003fa4070 */
[--C-:B------:R-:W-:Y:S01]  /*6e70*/  IMAD.X R18, RZ, RZ, R135.reuse, P4 ;  /* 0x000000ffff127224 */ /* 0x100fe200020e0687 */
[C---:B------:R-:W-:Y:S01]  /*6e80*/  IADD3 R11, P1, PT, R136.reuse, 0x9e, RZ ;  /* 0x0000009e880b7810 */ /* 0x040fe20007f3e0ff */
[--C-:B------:R-:W-:Y:S01]  /*6e90*/  IMAD.X R16, RZ, RZ, R135.reuse, P3 ;  /* 0x000000ffff107224 */ /* 0x100fe200018e0687 */
[C---:B------:R-:W-:Y:S01]  /*6ea0*/  IADD3 R17, P4, PT, R136.reuse, 0x9b, RZ ;  /* 0x0000009b88117810 */ /* 0x040fe20007f9e0ff */
[--C-:B-1----:R-:W-:Y:S01]  /*6eb0*/  IMAD.X R14, RZ, RZ, R135.reuse, P0 ;  /* 0x000000ffff0e7224 */ /* 0x102fe200000e0687 */
[C---:B------:R-:W-:Y:S02]  /*6ec0*/  IADD3 R15, P3, PT, R136.reuse, 0x9c, RZ ;  /* 0x0000009c880f7810 */ /* 0x040fe40007f7e0ff */
        /* <DEDUP_REMOVED lines=64> */
[----:B------:R-:W-:Y:S01]  /*72d0*/  IADD3 R75, P0, PT, R136, 0xbe, RZ ;  /* 0x000000be884b7810 */ /* 0x000fe20007f1e0ff */
[----:B------:R-:W-:-:S02]  /*72e0*/  IMAD.X R78, RZ, RZ, R135, P4 ;  /* 0x000000ffff4e7224 */ /* 0x000fc400020e0687 */
[--C-:B------:R-:W-:Y:S01]  /*72f0*/  IMAD.X R77, RZ, RZ, R135.reuse, P3 ;  /* 0x000000ffff4d7224 */ /* 0x100fe200018e0687 */
[-C--:B------:R-:W-:Y:S01]  /*7300*/  ISETP.GT.U32.AND P4, PT, R75, R2.reuse, PT ;  /* 0x000000024b00720c */ /* 0x080fe20003f84070 */
[--C-:B------:R-:W-:Y:S01]  /*7310*/  IMAD.X R75, RZ, RZ, R135.reuse, P0 ;  /* 0x000000ffff4b7224 */ /* 0x100fe200000e0687 */
[----:B------:R-:W-:Y:S01]  /*7320*/  ISETP.GT.U32.AND P3, PT, R73, R2, PT ;  /* 0x000000024900720c */ /* 0x000fe20003f64070 */
[----:B------:R-:W-:Y:S01]  /*7330*/  UMOV UR8, 0x1 ;  /* 0x0000000100087882 */ /* 0x000fe20000000000 */
[----:B--2---:R0:W-:Y:S04]  /*7340*/  STS.U16 [R3+UR11+0x2300], R76 ;  /* 0x0023004c03007988 */ /* 0x0041e8000800040b */
[----:B---3--:R1:W-:Y:S04]  /*7350*/  STS.U16 [R3+UR11+0x2100], R72 ;  /* 0x0021004803007988 */ /* 0x0083e8000800040b */
[----:B----4-:R2:W-:Y:S01]  /*7360*/  STS.U16 [R3+UR11+0x2200], R74 ;  /* 0x0022004a03007988 */ /* 0x0105e2000800040b */
[----:B0-----:R-:W-:-:S03]  /*7370*/  IMAD.X R76, RZ, RZ, R135, P1 ;  /* 0x000000ffff4c7224 */ /* 0x001fc600008e0687 */
[----:B-----5:R0:W-:Y:S01]  /*7380*/  STS.U16 [R3+UR11+0x2000], R70 ;  /* 0x0020004603007988 */ /* 0x0201e2000800040b */
[C---:B-1----:R-:W-:Y:S01]  /*7390*/  IADD3 R72, P1, PT, R136.reuse, 0xc0, RZ ;  /* 0x000000c088487810 */ /* 0x042fe20007f3e0ff */
[----:B--2---:R-:W-:Y:S01]  /*73a0*/  IMAD.X R74, RZ, RZ, R135, P2 ;  /* 0x000000ffff4a7224 */ /* 0x004fe200010e0687 */
[----:B------:R-:W-:-:S03]  /*73b0*/  IADD3 R73, P2, PT, R136, 0xc2, RZ ;  /* 0x000000c288497810 */ /* 0x000fc60007f5e0ff */
[----:B------:R1:W-:Y:S01]  /*73c0*/  STL [R1+0x8], R72 ;  /* 0x0000084801007387 */ /* 0x0003e20000100800 */
[----:B0-----:R-:W-:-:S03]  /*73d0*/  IADD3 R70, P0, PT, R136, 0xc1, RZ ;  /* 0x000000c188467810 */ /* 0x001fc60007f1e0ff */
[----:B------:R0:W-:Y:S01]  /*73e0*/  STL [R1+0x1c], R73 ;  /* 0x00001c4901007387 */ /* 0x0001e20000100800 */
[--C-:B-1----:R-:W-:Y:S01]  /*73f0*/  IMAD.X R72, RZ, RZ, R135.reuse, P1 ;  /* 0x000000ffff487224 */ /* 0x102fe200008e0687 */
[----:B------:R-:W-:Y:S01]  /*7400*/  IADD3 R131, P1, PT, R136, 0xc3, RZ ;  /* 0x000000c388837810 */ /* 0x000fe20007f3e0ff */
[----:B0-----:R-:W-:-:S03]  /*7410*/  IMAD.X R73, RZ, RZ, R135, P0 ;  /* 0x000000ffff497224 */ /* 0x001fc600000e0687 */
[----:B------:R0:W-:Y:S04]  /*7420*/  STL [R1+0x18], R72 ;  /* 0x0000184801007387 */ /* 0x0001e80000100800 */
[----:B------:R1:W-:Y:S04]  /*7430*/  STL [R1+0x10], R131 ;  /* 0x0000108301007387 */ /* 0x0003e80000100800 */
[----:B------:R2:W-:Y:S01]  /*7440*/  STL [R1+0x14], R73 ;  /* 0x0000144901007387 */ /* 0x0005e20000100800 */
[----:B0-----:R-:W-:Y:S01]  /*7450*/  IADD3 R72, P0, PT, R136, 0xc4, RZ ;  /* 0x000000c488487810 */ /* 0x001fe20007f1e0ff */
[----:B-1----:R-:W-:-:S04]  /*7460*/  IMAD.X R131, RZ, RZ, R135, P2 ;  /* 0x000000ffff837224 */ /* 0x002fc800010e0687 */
[----:B------:R0:W-:Y:S01]  /*7470*/  STL [R1+0x2c], R72 ;  /* 0x00002c4801007387 */ /* 0x0001e20000100800 */
[----:B--2---:R-:W-:-:S03]  /*7480*/  IADD3 R73, P2, PT, R136, 0xc5, RZ ;  /* 0x000000c588497810 */ /* 0x004fc60007f5e0ff */
[----:B------:R-:W-:Y:S04]  /*7490*/  STL [R1+0x28], R131 ;  /* 0x0000288301007387 */ /* 0x000fe80000100800 */
[----:B------:R1:W-:Y:S01]  /*74a0*/  STL [R1+0x4], R73 ;  /* 0x0000044901007387 */ /* 0x0003e20000100800 */
[--C-:B0-----:R-:W-:Y:S01]  /*74b0*/  IMAD.X R72, RZ, RZ, R135.reuse, P1 ;  /* 0x000000ffff487224 */ /* 0x101fe200008e0687 */
[----:B------:R-:W-:Y:S02]  /*74c0*/  IADD3 R139, P1, PT, R136, 0xc6, RZ ;  /* 0x000000c6888b7810 */ /* 0x000fe40007f3e0ff */
[----:B------:R0:W-:Y:S01]  /*74d0*/  STS.U16 [R3+UR11+0x2400], R138 ;  /* 0x0024008a03007988 */ /* 0x0001e2000800040b */
[----:B-1----:R-:W-:-:S03]  /*74e0*/  IMAD.X R73, RZ, RZ, R135, P0 ;  /* 0x000000ffff497224 */ /* 0x002fc600000e0687 */
[----:B------:R1:W-:Y:S01]  /*74f0*/  STL [R1+0x24], R72 ;  /* 0x0000244801007387 */ /* 0x0003e20000100800 */
[----:B0-----:R-:W-:-:S03]  /*7500*/  IADD3 R138, P0, PT, R136, 0xc7, RZ ;  /* 0x000000c7888a7810 */ /* 0x001fc60007f1e0ff */
[----:B------:R0:W-:Y:S01]  /*7510*/  STS.U16 [R3+UR11+0x2500], R140 ;  /* 0x0025008c03007988 */ /* 0x0001e2000800040b */
[----:B------:R-:W-:-:S03]  /*7520*/  IMAD.X R141, RZ, RZ, R135, P1 ;  /* 0x000000ffff8d7224 */ /* 0x000fc600008e0687 */
[----:B------:R2:W-:Y:S01]  /*7530*/  STS.U16 [R3+UR11+0x2600], R142 ;  /* 0x0026008e03007988 */ /* 0x0005e2000800040b */
[--C-:B------:R-:W-:Y:S02]  /*7540*/  IMAD.X R143, RZ, RZ, R135.reuse, P0 ;  /* 0x000000ffff8f7224 */ /* 0x100fe400000e0687 */
[--C-:B-1----:R-:W-:Y:S01]  /*7550*/  IMAD.X R72, RZ, RZ, R135.reuse, P2 ;  /* 0x000000ffff487224 */ /* 0x102fe200010e0687 */
[----:B------:R1:W-:Y:S01]  /*7560*/  STS.U16 [R3+UR11+0x2700], R144 ;  /* 0x0027009003007988 */ /* 0x0003e2000800040b */
[C---:B0-----:R-:W-:Y:S02]  /*7570*/  IADD3 R140, P2, PT, R136.reuse, 0xc8, RZ ;  /* 0x000000c8888c7810 */ /* 0x041fe40007f5e0ff */
[C---:B--2---:R-:W-:Y:S02]  /*7580*/  IADD3 R142, P1, PT, R136.reuse, 0xc9, RZ ;  /* 0x000000c9888e7810 */ /* 0x044fe40007f3e0ff */
[----:B-1----:R-:W-:Y:S01]  /*7590*/  IADD3 R144, P0, PT, R136, 0xca, RZ ;  /* 0x000000ca88907810 */ /* 0x002fe20007f1e0ff */
[----:B------:R0:W-:Y:S01]  /*75a0*/  STS.U16 [R3+UR11+0x2800], R146 ;  /* 0x0028009203007988 */ /* 0x0001e2000800040b */
[----:B------:R-:W-:-:S02]  /*75b0*/  IMAD.X R145, RZ, RZ, R135, P2 ;  /* 0x000000ffff917224 */ /* 0x000fc400010e0687 */
[--C-:B------:R-:W-:Y:S01]  /*75c0*/  IMAD.X R147, RZ, RZ, R135.reuse, P1 ;  /* 0x000000ffff937224 */ /* 0x100fe200008e0687 */
[----:B------:R1:W-:Y:S01]  /*75d0*/  STS.U16 [R3+UR11+0x2900], R148 ;  /* 0x0029009403007988 */ /* 0x0003e2000800040b */
[----:B------:R-:W-:-:S03]  /*75e0*/  IMAD.X R149, RZ, RZ, R135, P0 ;  /* 0x000000ffff957224 */ /* 0x000fc600000e0687 */
[----:B------:R2:W-:Y:S01]  /*75f0*/  STS.U16 [R3+UR11+0x2a00], R150 ;  /* 0x002a009603007988 */ /* 0x0005e2000800040b */
[C---:B0-----:R-:W-:Y:S02]  /*7600*/  IADD3 R146, P2, PT, R136.reuse, 0xcb, RZ ;  /* 0x000000cb88927810 */ /* 0x041fe40007f5e0ff */
[C---:B-1----:R-:W-:Y:S02]  /*7610*/  IADD3 R148, P1, PT, R136.reuse, 0xcc, RZ ;  /* 0x000000cc88947810 */ /* 0x042fe40007f3e0ff */
[----:B--2---:R-:W-:Y:S01]  /*7620*/  IADD3 R150, P0, PT, R136, 0xcd, RZ ;  /* 0x000000cd88967810 */ /* 0x004fe20007f1e0ff */
[----:B------:R0:W-:Y:S01]  /*7630*/  STS.U16 [R3+UR11+0x2b00], R152 ;  /* 0x002b009803007988 */ /* 0x0001e2000800040b */
[--C-:B------:R-:W-:Y:S02]  /*7640*/  IMAD.X R151, RZ, RZ, R135.reuse, P2 ;  /* 0x000000ffff977224 */ /* 0x100fe400010e0687 */
[--C-:B------:R-:W-:Y:S01]  /*7650*/  IMAD.X R153, RZ, RZ, R135.reuse, P1 ;  /* 0x000000ffff997224 */ /* 0x100fe200008e0687 */
[----:B------:R1:W-:Y:S01]  /*7660*/  STS.U16 [R3+UR11+0x2c00], R154 ;  /* 0x002c009a03007988 */ /* 0x0003e2000800040b */
[----:B------:R-:W-:-:S03]  /*7670*/  IMAD.X R155, RZ, RZ, R135, P0 ;  /* 0x000000ffff9b7224 */ /* 0x000fc600000e0687 */
[----:B------:R2:W-:Y:S01]  /*7680*/  STS.U16 [R3+UR11+0x2d00], R156 ;  /* 0x002d009c03007988 */ /* 0x0005e2000800040b */
[C---:B0-----:R-:W-:Y:S02]  /*7690*/  IADD3 R152, P2, PT, R136.reuse, 0xce, RZ ;  /* 0x000000ce88987810 */ /* 0x041fe40007f5e0ff */
[C---:B-1----:R-:W-:Y:S02]  /*76a0*/  IADD3 R154, P1, PT, R136.reuse, 0xcf, RZ ;  /* 0x000000cf889a7810 */ /* 0x042fe40007f3e0ff */
[C---:B--2---:R-:W-:Y:S01]  /*76b0*/  IADD3 R156, P0, PT, R136.reuse, 0xd0, RZ ;  /* 0x000000d0889c7810 */ /* 0x044fe20007f1e0ff */
[----:B------:R0:W-:Y:S01]  /*76c0*/  STS.U16 [R3+UR11+0x2e00], R158 ;  /* 0x002e009e03007988 */ /* 0x0001e2000800040b */
[--C-:B------:R-:W-:Y:S02]  /*76d0*/  IMAD.X R157, RZ, RZ, R135.reuse, P2 ;  /* 0x000000ffff9d7224 */ /* 0x100fe400010e0687 */
[--C-:B------:R-:W-:Y:S01]  /*76e0*/  IMAD.X R159, RZ, RZ, R135.reuse, P1 ;  /* 0x000000ffff9f7224 */ /* 0x100fe200008e0687 */
[----:B------:R-:W-:Y:S01]  /*76f0*/  STL [R1+0x20], R73 ;  /* 0x0000204901007387 */ /* 0x000fe20000100800 */
[C---:B------:R-:W-:Y:S01]  /*7700*/  IADD3 R160, P1, PT, R136.reuse, 0xd2, RZ ;  /* 0x000000d288a07810 */ /* 0x040fe20007f3e0ff */
[--C-:B------:R-:W-:Y:S01]  /*7710*/  IMAD.X R161, RZ, RZ, R135.reuse, P0 ;  /* 0x000000ffffa17224 */ /* 0x100fe200000e0687 */
[C---:B------:R-:W-:Y:S01]  /*7720*/  IADD3 R162, P0, PT, R136.reuse, 0xd3, RZ ;  /* 0x000000d388a27810 */ /* 0x040fe20007f1e0ff */
[----:B------:R1:W-:Y:S01]  /*7730*/  STL [R1], R72 ;  /* 0x0000004801007387 */ /* 0x0003e20000100800 */
[C---:B0-----:R-:W-:Y:S01]  /*7740*/  IADD3 R158, P2, PT, R136.reuse, 0xd1, RZ ;  /* 0x000000d1889e7810 */ /* 0x041fe20007f5e0ff */
[--C-:B------:R-:W-:Y:S01]  /*7750*/  IMAD.X R165, RZ, RZ, R135.reuse, P1 ;  /* 0x000000ffffa57224 */ /* 0x100fe200008e0687 */
[C---:B------:R-:W-:Y:S01]  /*7760*/  IADD3 R166, P1, PT, R136.reuse, 0xd5, RZ ;  /* 0x000000d588a67810 */ /* 0x040fe20007f3e0ff */
[--C-:B------:R-:W-:Y:S01]  /*7770*/  IMAD.X R167, RZ, RZ, R135.reuse, P0 ;  /* 0x000000ffffa77224 */ /* 0x100fe200000e0687 */
[----:B-1----:R-:W0:Y:S01]  /*7780*/  S2R R72, SR_TID.X ;  /* 0x0000000000487919 */ /* 0x002e220000002100 */
[----:B------:R-:W-:Y:S01]  /*7790*/  IMAD.X R163, RZ, RZ, R135, P2 ;  /* 0x000000ffffa37224 */ /* 0x000fe200010e0687 */
[----:B------:R-:W-:-:S02]  /*77a0*/  IADD3 R164, P2, PT, R136, 0xd4, RZ ;  /* 0x000000d488a47810 */ /* 0x000fc40007f5e0ff */
        /* <DEDUP_REMOVED lines=25> */
[--C-:B------:R-:W-:Y:S01]  /*7940*/  IMAD.X R195, RZ, RZ, R135.reuse, P1 ;  /* 0x000000ffffc37224 */ /* 0x100fe200008e0687 */
[----:B0-----:R-:W-:Y:S01]  /*7950*/  LOP3.LUT P6, RZ, R72, 0x7f, RZ, 0xc0, !PT ;  /* 0x0000007f48ff7812 */ /* 0x001fe200078cc0ff */
[--C-:B------:R-:W-:Y:S01]  /*7960*/  IMAD.X R193, RZ, RZ, R135.reuse, P2 ;  /* 0x000000ffffc17224 */ /* 0x100fe200010e0687 */
[C---:B------:R-:W-:Y:S01]  /*7970*/  IADD3 R194, P2, PT, R136.reuse, 0xe3, RZ ;  /* 0x000000e388c27810 */ /* 0x040fe20007f5e0ff */
[----:B------:R-:W-:Y:S01]  /*7980*/  IMAD.X R197, RZ, RZ, R135, P0 ;  /* 0x000000ffffc57224 */ /* 0x000fe200000e0687 */
[----:B------:R-:W-:-:S02]  /*7990*/  IADD3 R196, P1, PT, R136, 0xe4, RZ ;  /* 0x000000e488c47810 */ /* 0x000fc40007f3e0ff */
[----:B------:R-:W-:Y:S01]  /*79a0*/  IADD3 R198, P0, PT, R136, 0xe5, RZ ;  /* 0x000000e588c67810 */ /* 0x000fe20007f1e0ff */
[----:B------:R-:W-:-:S04]  /*79b0*/  @!UP1 UIADD3 UR8, UPT, UPT, -UR8, 0x100000, URZ ;  /* 0x0010000008089890 */ /* 0x000fc8000fffe1ff */
[----:B------:R-:W-:Y:S02]  /*79c0*/  @!UP1 USHF.L.U32 UR9, UR8, 0xb, URZ ;  /* 0x0000000b08099899 */ /* 0x000fe400080006ff */
[----:B------:R-:W-:Y:S01]  /*79d0*/  @!UP1 USHF.L.U32 UR8, UR8, 0x1, URZ ;  /* 0x0000000108089899 */ /* 0x000fe200080006ff */
[--C-:B------:R-:W-:Y:S01]  /*79e0*/  IMAD.X R199, RZ, RZ, R135.reuse, P2 ;  /* 0x000000ffffc77224 */ /* 0x100fe200010e0687 */
[C---:B------:R-:W-:Y:S01]  /*79f0*/  IADD3 R200, P2, PT, R136.reuse, 0xe6, RZ ;  /* 0x000000e688c87810 */ /* 0x040fe20007f5e0ff */
[--C-:B------:R-:W-:Y:S01]  /*7a00*/  IMAD.X R201, RZ, RZ, R135.reuse, P1 ;  /* 0x000000ffffc97224 */ /* 0x100fe200008e0687 */
[C---:B------:R-:W-:Y:S01]  /*7a10*/  IADD3 R202, P1, PT, R136.reuse, 0xe7, RZ ;  /* 0x000000e788ca7810 */ /* 0x040fe20007f3e0ff */
[--C-:B------:R-:W-:Y:S01]  /*7a20*/  IMAD.X R203, RZ, RZ, R135.reuse, P0 ;  /* 0x000000ffffcb7224 */ /* 0x100fe200000e0687 */
[C---:B------:R-:W-:Y:S01]  /*7a30*/  IADD3 R204, P0, PT, R136.reuse, 0xe8, RZ ;  /* 0x000000e888cc7810 */ /* 0x040fe20007f1e0ff */
[----:B------:R-:W-:Y:S01]  /*7a40*/  VOTEU.ALL UP3, P6 ;  /* 0x0000000000ff7886 */ /* 0x000fe20003060000 */
[--C-:B------:R-:W-:Y:S01]  /*7a50*/  IMAD.X R205, RZ, RZ, R135.reuse, P2 ;  /* 0x000000ffffcd7224 */ /* 0x100fe200010e0687 */
[C---:B------:R-:W-:Y:S01]  /*7a60*/  IADD3 R206, P2, PT, R136.reuse, 0xe9, RZ ;  /* 0x000000e988ce7810 */ /* 0x040fe20007f5e0ff */
[--C-:B------:R-:W-:Y:S01]  /*7a70*/  IMAD.X R207, RZ, RZ, R135.reuse, P1 ;  /* 0x000000ffffcf7224 */ /* 0x100fe200008e0687 */
[C---:B------:R-:W-:Y:S01]  /*7a80*/  IADD3 R208, P1, PT, R136.reuse, 0xea, RZ ;  /* 0x000000ea88d07810 */ /* 0x040fe20007f3e0ff */
[--C-:B------:R-:W-:Y:S01]  /*7a90*/  IMAD.X R209, RZ, RZ, R135.reuse, P0 ;  /* 0x000000ffffd17224 */ /* 0x100fe200000e0687 */
[C---:B------:R-:W-:Y:S01]  /*7aa0*/  IADD3 R210, P0, PT, R136.reuse, 0xeb, RZ ;  /* 0x000000eb88d27810 */ /* 0x040fe20007f1e0ff */
[----:B------:R0:W-:Y:S01]  /*7ab0*/  STS.U16 [R3+UR11+0x2f00], R71 ;  /* 0x002f004703007988 */ /* 0x0001e2000800040b */
[--C-:B------:R-:W-:Y:S01]  /*7ac0*/  IMAD.X R211, RZ, RZ, R135.reuse, P2 ;  /* 0x000000ffffd37224 */ /* 0x100fe200010e0687 */
[----:B------:R1:W-:Y:S06]  /*7ad0*/  MEMBAR.ALL.CTA ;  /* 0x0000000000007992 */ /* 0x0003ec0000008000 */
[----:B-1----:R-:W-:Y:S04]  /*7ae0*/  FENCE.VIEW.ASYNC.S ;  /* 0x00000000000073c6 */ /* 0x002fe80000000000 */
[----:B------:R-:W1:Y:S02]  /*7af0*/  FENCE.VIEW.ASYNC.S ;  /* 0x00000000000073c6 */ /* 0x000e640000000000 */
[----:B-1----:R0:W1:Y:S01]  /*7b00*/  @!UP3 SYNCS.EXCH.64 URZ, [UR11+0x4010], UR8 ;  /* 0x004010080bffb5b2 */ /* 0x0020620008000100 */
[--C-:B------:R-:W-:Y:S01]  /*7b10*/  IMAD.X R213, RZ, RZ, R135.reuse, P1 ;  /* 0x000000ffffd57224 */ /* 0x100fe200008e0687 */
[----:B-1----:R-:W-:Y:S01]  /*7b20*/  BAR.SYNC.DEFER_BLOCKING 0x0 ;  /* 0x0000000000007b1d */ /* 0x002fe20000010000 */
[C---:B------:R-:W-:Y:S01]  /*7b30*/  IADD3 R212, P2, PT, R136.reuse, 0xec, RZ ;  /* 0x000000ec88d47810 */ /* 0x040fe20007f5e0ff */
        /* <DEDUP_REMOVED lines=19> */
[----:B------:R-:W-:Y:S01]  /*7c70*/  IMAD.X R233, RZ, RZ, R135, P0 ;  /* 0x000000ffffe97224 */ /* 0x000fe200000e0687 */
[----:B0-----:R-:W-:Y:S11]  /*7c80*/  BRA.U UP2, `(.L_x_13) ;  /* 0x0000000102307547 */ /* 0x001ff6000b800000 */
[----:B------:R-:W-:Y:S01]  /*7c90*/  UIADD3 UR8, UPT, UPT, UR11, 0x4010, URZ ;  /* 0x000040100b087890 */ /* 0x000fe2000fffe0ff */
[----:B------:R-:W-:Y:S01]  /*7ca0*/  UMOV UR9, URZ ;  /* 0x000000ff00097c82 */ /* 0x000fe20008000000 */
[----:B------:R-:W-:Y:S01]  /*7cb0*/  UMOV UR28, UR22 ;  /* 0x00000016001c7c82 */ /* 0x000fe20008000000 */
[----:B------:R-:W-:Y:S01]  /*7cc0*/  UMOV UR29, 0x40004040 ;  /* 0x40004040001d7882 */ /* 0x000fe20000000000 */
[----:B------:R-:W-:Y:S01]  /*7cd0*/  UMOV UR24, UR20 ;  /* 0x0000001400187c82 */ /* 0x000fe20008000000 */
[----:B------:R-:W-:Y:S01]  /*7ce0*/  UMOV UR25, 0xc0004010 ;  /* 0xc000401000197882 */ /* 0x000fe20000000000 */
[----:B------:R-:W-:Y:S01]  /*7cf0*/  UMOV UR46, 0x0 ;  /* 0x00000000002e7882 */ /* 0x000fe20000000000 */
[----:B------:R-:W-:Y:S01]  /*7d00*/  UMOV UR47, 0x8208010 ;  /* 0x08208010002f7882 */ /* 0x000fe20000000000 */
[----:B------:R-:W-:Y:S01]  /*7d10*/  UMOV UR8, UR8 ;  /* 0x0000000800087c82 */ /* 0x000fe20008000000 */
[----:B------:R0:W-:Y:S01]  /*7d20*/  UTCHMMA gdesc[UR28], gdesc[UR24], tmem[UR32], tmem[UR46], idesc[UR47], !UPT ;  /* 0x00ff2e181c0075ea */ /* 0x0001e2000f800020 */
[----:B------:R0:W-:Y:S01]  /*7d30*/  UTCBAR [UR8], URZ ;  /* 0x000000ff080073e9 */ /* 0x0001e200080000ff */
[----:B------:R-:W-:-:S02]  /*7d40*/  NOP ;  /* 0x0000000000007918 */ /* 0x000fc40000000000 */
.L_x_13:
[----:B------:R-:W1:Y:S01]  /*7d50*/  SYNCS.PHASECHK.TRANS64.TRYWAIT P0, [UR11+0x4010], RZ ;  /* 0x004010ffff0075a7 */ /* 0x000e62000800110b */
[--C-:B------:R-:W-:Y:S01]  /*7d60*/  IMAD.X R234, RZ, RZ, R135.reuse, P2 ;  /* 0x000000ffffea7224 */ /* 0x100fe200010e0687 */
[C---:B------:R-:W-:Y:S01]  /*7d70*/  IADD3 R235, P2, PT, R136.reuse, 0xf7, RZ ;  /* 0x000000f788eb7810 */ /* 0x040fe20007f5e0ff */
[----:B------:R-:W-:Y:S01]  /*7d80*/  IMAD.X R236, RZ, RZ, R135, P1 ;  /* 0x000000ffffec7224 */ /* 0x000fe200008e0687 */
[----:B------:R-:W-:-:S03]  /*7d90*/  IADD3 R237, P1, PT, R136, 0xf8, RZ ;  /* 0x000000f888ed7810 */ /* 0x000fc60007f3e0ff */
        /* <DEDUP_REMOVED lines=17> */
[-C--:B------:R-:W-:Y:S01]  /*7eb0*/  ISETP.GT.U32.AND P2, PT, R81, R2.reuse, PT ;  /* 0x000000025100720c */ /* 0x080fe20003f44070 */
[----:B------:R-:W-:Y:S01]  /*7ec0*/  IMAD.X R135, RZ, RZ, R135, P1 ;  /* 0x000000ffff877224 */ /* 0x000fe200008e0687 */
[----:B------:R-:W-:Y:S01]  /*7ed0*/  ISETP.GT.U32.AND P1, PT, R83, R2, PT ;  /* 0x000000025300720c */ /* 0x000fe20003f24070 */
[----:B-1----:R-:W-:-:S12]  /*7ee0*/  @!P0 BRA `(.L_x_14) ;  /* 0x0000007400288947 */ /* 0x002fd80003800000 */
.L_x_23:
[----:B------:R-:W-:Y:S01]  /*7ef0*/  BAR.SYNC.DEFER_BLOCKING 0x0 ;  /* 0x0000000000007b1d */ /* 0x000fe20000010000 */
[----:B------:R-:W-:Y:S02]  /*7f00*/  ISETP.GT.U32.AND.EX P6, PT, R74, RZ, PT, P5 ;  /* 0x000000ff4a00720c */ /* 0x000fe40003fc4150 */
[----:B------:R-:W-:Y:S02]  /*7f10*/  ISETP.GT.U32.AND.EX P5, PT, R75, RZ, PT, P4 ;  /* 0x000000ff4b00720c */ /* 0x000fe40003fa4140 */
[----:B------:R-:W-:Y:S02]  /*7f20*/  LOP3.LUT R0, R0, 0xf7ffffff, RZ, 0xc0, !PT ;  /* 0xf7ffffff00007812 */ /* 0x000fe400078ec0ff */
[----:B------:R-:W-:Y:S01]  /*7f30*/  ISETP.GT.U32.AND.EX P4, PT, R76, RZ, PT, P3 ;  /* 0x000000ff4c00720c */ /* 0x000fe20003f84130 */
[----:B------:R1:W-:Y:S01]  /*7f40*/  STL [R1+0x140], R137 ;  /* 0x0001408901007387 */ /* 0x0003e20000100800 */
[----:B------:R-:W-:Y:S02]  /*7f50*/  ISETP.GT.U32.AND.EX P3, PT, R77, RZ, PT, P2 ;  /* 0x000000ff4d00720c */ /* 0x000fe40003f64120 */
[----:B------:R-:W-:Y:S01]  /*7f60*/  ISETP.GT.U32.AND.EX P2, PT, R78, RZ, PT, P1 ;  /* 0x000000ff4e00720c */ /* 0x000fe20003f44110 */
[----:B------:R2:W-:Y:S01]  /*7f70*/  STL [R1+0x13c], R132 ;  /* 0x00013c8401007387 */ /* 0x0005e20000100800 */
[----:B------:R-:W-:-:S02]  /*7f80*/  ISETP.GT.U32.AND P0, PT, R85, R2, PT ;  /* 0x000000025500720c */ /* 0x000fc40003f04070 */
[----:B------:R-:W-:Y:S01]  /*7f90*/  @P6 LOP3.LUT R0, R0, 0x8000000, RZ, 0xfc, !PT ;  /* 0x0800000000006812 */ /* 0x000fe200078efcff */
[----:B------:R-:W-:Y:S01]  /*7fa0*/  STL [R1+0x138], R133 ;  /* 0x0001388501007387 */ /* 0x000fe20000100800 */
[----:B------:R-:W-:Y:S02]  /*7fb0*/  ISETP.GT.U32.AND.EX P1, PT, R79, RZ, PT, P0 ;  /* 0x000000ff4f00720c */ /* 0x000fe40003f24100 */
[----:B------:R-:W-:Y:S01]  /*7fc0*/  LOP3.LUT R0, R0, 0xfbffffff, RZ, 0xc0, !PT ;  /* 0xfbffffff00007812 */ /* 0x000fe200078ec0ff */
[----:B------:R-:W-:Y:S01]  /*7fd0*/  STL [R1+0x134], R134 ;  /* 0x0001348601007387 */ /* 0x000fe20000100800 */
[----:B------:R-:W-:Y:S02]  /*7fe0*/  ISETP.GT.U32.AND P0, PT, R87, R2, PT ;  /* 0x000000025700720c */ /* 0x000fe40003f04070 */
[----:B------:R-:W-:Y:S01]  /*7ff0*/  @P5 LOP3.LUT R0, R0, 0x4000000, RZ, 0xfc, !PT ;  /* 0x0400000000005812 */ /* 0x000fe200078efcff */
[----:B------:R3:W-:Y:S01]  /*8000*/  STL [R1+0x130], R3 ;  /* 0x0001300301007387 */ /* 0x0007e20000100800 */
[----:B------:R-:W-:-:S02]  /*8010*/  LOP3.LUT R251, R251, 0x7fffffff, RZ, 0xc0, !PT ;  /* 0x7ffffffffbfb7812 */ /* 0x000fc400078ec0ff */
[----:B------:R-:W-:Y:S01]  /*8020*/  LOP3.LUT R0, R0, 0xfdffffff, RZ, 0xc0, !PT ;  /* 0xfdffffff00007812 */ /* 0x000fe200078ec0ff */
[----:B-1----:R-:W4:Y:S01]  /*8030*/  LDL.LU R137, [R1+0x18] ;  /* 0x0000180001897983 */ /* 0x002f220000300800 */
[-C--:B------:R-:W-:Y:S02]  /*8040*/  ISETP.GT.U32.AND P5, PT, R71, R2.reuse, PT ;  /* 0x000000024700720c */ /* 0x080fe40003fa4070 */
[----:B------:R-:W-:Y:S01]  /*8050*/  @P4 LOP3.LUT R0, R0, 0x2000000, RZ, 0xfc, !PT ;  /* 0x0200000000004812 */ /* 0x000fe200078efcff */
[----:B--2---:R-:W2:Y:S01]  /*8060*/  LDL.LU R132, [R1+0x1c] ;  /* 0x00001c0001847983 */ /* 0x004ea20000300800 */
[-C--:B------:R-:W-:Y:S02]  /*8070*/  ISETP.GT.U32.AND P4, PT, R72, R2.reuse, PT ;  /* 0x000000024800720c */ /* 0x080fe40003f84070 */
[----:B------:R-:W-:Y:S02]  /*8080*/  LOP3.LUT R0, R0, 0xfeffffff, RZ, 0xc0, !PT ;  /* 0xfeffffff00007812 */ /* 0x000fe400078ec0ff */
[----:B------:R-:W-:-:S02]  /*8090*/  ISETP.GT.U32.AND P6, PT, R70, R2, PT ;  /* 0x000000024600720c */ /* 0x000fc40003fc4070 */
[----:B------:R-:W-:Y:S02]  /*80a0*/  @P3 LOP3.LUT R0, R0, 0x1000000, RZ, 0xfc, !PT ;  /* 0x0100000000003812 */ /* 0x000fe400078efcff */
[----:B------:R-:W-:Y:S02]  /*80b0*/  ISETP.GT.U32.AND P3, PT, R73, R2, PT ;  /* 0x000000024900720c */ /* 0x000fe40003f64070 */
[----:B------:R-:W-:Y:S02]  /*80c0*/  LOP3.LUT R0, R0, 0xff7fffff, RZ, 0xc0, !PT ;  /* 0xff7fffff00007812 */ /* 0x000fe400078ec0ff */
[----:B------:R-:W-:Y:S02]  /*80d0*/  LOP3.LUT R252, R252, 0xfffffffe, RZ, 0xc0, !PT ;  /* 0xfffffffefcfc7812 */ /* 0x000fe400078ec0ff */
[----:B------:R-:W-:Y:S02]  /*80e0*/  @P2 LOP3.LUT R0, R0, 0x800000, RZ, 0xfc, !PT ;  /* 0x0080000000002812 */ /* 0x000fe400078efcff */
[----:B------:R-:W-:-:S02]  /*80f0*/  ISETP.GT.U32.AND.EX P2, PT, R80, RZ, PT, P0 ;  /* 0x000000ff5000720c */ /* 0x000fc40003f44100 */
[----:B------:R-:W-:Y:S02]  /*8100*/  LOP3.LUT R0, R0, 0xffbfffff, RZ, 0xc0, !PT ;  /* 0xffbfffff00007812 */ /* 0x000fe400078ec0ff */
[-C--:B------:R-:W-:Y:S02]  /*8110*/  ISETP.GT.U32.AND P0, PT, R89, R2.reuse, PT ;  /* 0x000000025900720c */ /* 0x080fe40003f04070 */
[----:B------:R-:W-:Y:S02]  /*8120*/  @P1 LOP3.LUT R0, R0, 0x400000, RZ, 0xfc, !PT ;  /* 0x0040000000001812 */ /* 0x000fe400078efcff */
[----:B------:R-:W-:Y:S02]  /*8130*/  ISETP.GT.U32.AND.EX P1, PT, R82, RZ, PT, P0 ;  /* 0x000000ff5200720c */ /* 0x000fe40003f24100 */
[----:B------:R-:W-:Y:S02]  /*8140*/  LOP3.LUT R0, R0, 0xffdfffff, RZ, 0xc0, !PT ;  /* 0xffdfffff00007812 */ /* 0x000fe400078ec0ff */
[----:B------:R-:W-:-:S02]  /*8150*/  ISETP.GT.U32.AND P0, PT, R91, R2, PT ;  /* 0x000000025b00720c */ /* 0x000fc40003f04070 */
[----:B------:R-:W-:Y:S02]  /*8160*/  @P2 LOP3.LUT R0, R0, 0x200000, RZ, 0xfc, !PT ;  /* 0x0020000000002812 */ /* 0x000fe400078efcff */
[----:B------:R-:W-:Y:S02]  /*8170*/  ISETP.GT.U32.AND.EX P2, PT, R84, RZ, PT, P0 ;  /* 0x000000ff5400720c */ /* 0x000fe40003f44100 */
[----:B------:R-:W-:Y:S02]  /*8180*/  LOP3.LUT R0, R0, 0xffefffff, RZ, 0xc0, !PT ;  /* 0xffefffff00007812 */ /* 0x000fe400078ec0ff */
[----:B------:R-:W-:Y:S02]  /*8190*/  ISETP.GT.U32.AND P0, PT, R93, R2, PT ;  /* 0x000000025d00720c */ /* 0x000fe40003f04070 */
        /* <DEDUP_REMOVED lines=82> */
[----:B------:R-:W-:Y:S02]  /*86c0*/  ISETP.GT.U32.AND P0, PT, R5, R2, PT ;  /* 0x000000020500720c */ /* 0x000fe40003f04070 */
[----:B------:R-:W-:Y:S02]  /*86d0*/  @P6 LOP3.LUT R252, R252, 0x1, RZ, 0xfc, !PT ;  /* 0x00000001fcfc6812 */ /* 0x000fe400078efcff */
        /* <DEDUP_REMOVED lines=119> */
[-C--:B------:R-:W-:Y:S02]  /*8e50*/  ISETP.GT.U32.AND P0, PT, R64, R2.reuse, PT ;  /* 0x000000024000720c */ /* 0x080fe40003f04070 */
[----:B------:R-:W-:Y:S02]  /*8e60*/  @P2 LOP3.LUT R251, R251, 0x2, RZ, 0xfc, !PT ;  /* 0x00000002fbfb2812 */ /* 0x000fe400078efcff */
[----:B------:R-:W-:-:S02]  /*8e70*/  ISETP.GT.U32.AND P2, PT, R66, R2, PT ;  /* 0x000000024200720c */ /* 0x000fc40003f44070 */
[----:B------:R-:W-:Y:S02]  /*8e80*/  LOP3.LUT R251, R251, 0xfffffffe, RZ, 0xc0, !PT ;  /* 0xfffffffefbfb7812 */ /* 0x000fe400078ec0ff */
[----:B------:R-:W-:Y:S02]  /*8e90*/  ISETP.GT.U32.AND.EX P0, PT, R58, RZ, PT, P0 ;  /* 0x000000ff3a00720c */ /* 0x000fe40003f04100 */
[----:B------:R-:W-:Y:S02]  /*8ea0*/  @P1 LOP3.LUT R251, R251, 0x1, RZ, 0xfc, !PT ;  /* 0x00000001fbfb1812 */ /* 0x000fe400078efcff */
[----:B------:R-:W-:Y:S02]  /*8eb0*/  ISETP.GT.U32.AND P1, PT, R65, R2, PT ;  /* 0x000000024100720c */ /* 0x000fe40003f24070 */
[----:B------:R-:W-:Y:S02]  /*8ec0*/  ISETP.GT.U32.AND.EX P2, PT, R62, RZ, PT, P2 ;  /* 0x000000ff3e00720c */ /* 0x000fe40003f44120 */
[----:B------:R-:W-:-:S02]  /*8ed0*/  ISETP.GT.U32.AND.EX P1, PT, R60, RZ, PT, P1 ;  /* 0x000000ff3c00720c */ /* 0x000fc40003f24110 */
[----:B------:R-:W1:Y:S01]  /*8ee0*/  LDTM.x128 R4, tmem[UR13+0x10] ;  /* 0x0000100d000479ee */ /* 0x000e6200083c0000 */
[----:B------:R-:W-:Y:S02]  /*8ef0*/  LOP3.LUT R252, R252, 0xfffdffff, RZ, 0xc0, !PT ;  /* 0xfffdfffffcfc7812 */ /* 0x000fe400078ec0ff */
[----:B------:R-:W-:-:S04]  /*8f00*/  LOP3.LUT R0, R0, 0xdfffffff, RZ, 0xc0, !PT ;  /* 0xdfffffff00007812 */ /* 0x000fc800078ec0ff */
[----:B------:R-:W-:Y:S02]  /*8f10*/  @P3 LOP3.LUT R0, R0, 0x20000000, RZ, 0xfc, !PT ;  /* 0x2000000000003812 */ /* 0x000fe400078efcff */
[C---:B------:R-:W-:Y:S02]  /*8f20*/  LOP3.LUT P6, RZ, R251.reuse, 0x8, RZ, 0xc0, !PT ;  /* 0x00000008fbff7812 */ /* 0x040fe400078cc0ff */
[----:B------:R-:W-:Y:S02]  /*8f30*/  LOP3.LUT R0, R0, 0xbfffffff, RZ, 0xc0, !PT ;  /* 0xbfffffff00007812 */ /* 0x000fe400078ec0ff */
[C---:B------:R-:W-:Y:S02]  /*8f40*/  LOP3.LUT P3, RZ, R251.reuse, 0x4, RZ, 0xc0, !PT ;  /* 0x00000004fbff7812 */ /* 0x040fe4000786c0ff */
[----:B------:R-:W-:Y:S02]  /*8f50*/  @P4 LOP3.LUT R0, R0, 0x40000000, RZ, 0xfc, !PT ;  /* 0x4000000000004812 */ /* 0x000fe400078efcff */
[----:B------:R-:W-:-:S02]  /*8f60*/  LOP3.LUT P4, RZ, R251, 0x2, RZ, 0xc0, !PT ;  /* 0x00000002fbff7812 */ /* 0x000fc4000788c0ff */
[----:B------:R-:W-:-:S04]  /*8f70*/  LOP3.LUT R0, R0, 0x7fffffff, RZ, 0xc0, !PT ;  /* 0x7fffffff00007812 */ /* 0x000fc800078ec0ff */
[----:B------:R-:W-:Y:S01]  /*8f80*/  @P5 LOP3.LUT R0, R0, 0x80000000, RZ, 0xfc, !PT ;  /* 0x8000000000005812 */ /* 0x000fe200078efcff */
[----:B-1----:R-:W-:Y:S01]  /*8f90*/  FMUL R5, R5, UR58 ;  /* 0x0000003a05057c20 */ /* 0x002fe20008400000 */
[----:B------:R-:W-:Y:S01]  /*8fa0*/  FMUL R7, R7, UR58 ;  /* 0x0000003a07077c20 */ /* 0x000fe20008400000 */
[----:B------:R-:W-:Y:S01]  /*8fb0*/  FMUL R6, R6, UR58 ;  /* 0x0000003a06067c20 */ /* 0x000fe20008400000 */
[----:B------:R-:W-:Y:S02]  /*8fc0*/  LOP3.LUT P5, RZ, R251, 0x1, RZ, 0xc0, !PT ;  /* 0x00000001fbff7812 */ /* 0x000fe400078ac0ff */
[----:B---3--:R-:W-:-:S05]  /*8fd0*/  FSEL R3, R5, -INF , !P2 ;  /* 0xff80000005037808 */ /* 0x008fca0005000000 */
[----:B------:R1:W-:Y:S01]  /*8fe0*/  STL [R1+0xc], R3 ;  /* 0x00000c0301007387 */ /* 0x0003e20000100800 */
[----:B------:R-:W-:Y:S02]  /*8ff0*/  FSEL R134, R6, -INF , !P1 ;  /* 0xff80000006867808 */ /* 0x000fe40004800000 */
[----:B-1----:R-:W-:Y:S01]  /*9000*/  FSEL R3, R7, -INF , !P0 ;  /* 0xff80000007037808 */ /* 0x002fe20004000000 */
[----:B------:R-:W-:Y:S01]  /*9010*/  FMUL R5, R8, UR58 ;  /* 0x0000003a08057c20 */ /* 0x000fe20008400000 */
[----:B------:R-:W-:Y:S01]  /*9020*/  LOP3.LUT P0, RZ, R251, 0x8000, RZ, 0xc0, !PT ;  /* 0x00008000fbff7812 */ /* 0x000fe2000780c0ff */
[----:B------:R-:W-:Y:S01]  /*9030*/  FMUL R61, R61, UR58 ;  /* 0x0000003a3d3d7c20 */ /* 0x000fe20008400000 */
[----:B------:R-:W3:Y:S11]  /*9040*/  LDL.LU R133, [R1+0x4] ;  /* 0x0000040001857983 */ /* 0x000ef60000300800 */
[----:B------:R-:W-:-:S02]  /*9050*/  @P0 LOP3.LUT R252, R252, 0x20000, RZ, 0xfc, !PT ;  /* 0x00020000fcfc0812 */ /* 0x000fc400078efcff */
[----:B------:R-:W-:Y:S02]  /*9060*/  LOP3.LUT P0, RZ, R251, 0x4000, RZ, 0xc0, !PT ;  /* 0x00004000fbff7812 */ /* 0x000fe4000780c0ff */
[----:B------:R-:W-:-:S11]  /*9070*/  LOP3.LUT R252, R252, 0xfffbffff, RZ, 0xc0, !PT ;  /* 0xfffbfffffcfc7812 */ /* 0x000fd600078ec0ff */
[----:B------:R-:W-:Y:S02]  /*9080*/  @P0 LOP3.LUT R252, R252, 0x40000, RZ, 0xfc, !PT ;  /* 0x00040000fcfc0812 */ /* 0x000fe400078efcff */
        /* <DEDUP_REMOVED lines=16> */
[----:B------:R-:W-:Y:S01]  /*9190*/  LOP3.LUT R252, R252, 0xfeffffff, RZ, 0xc0, !PT ;  /* 0xfefffffffcfc7812 */ /* 0x000fe200078ec0ff */
[----:B------:R-:W-:Y:S01]  /*91a0*/  FMUL R6, R9, UR58 ;  /* 0x0000003a09067c20 */ /* 0x000fe20008400000 */
[----:B------:R-:W-:Y:S01]  /*91b0*/  FMUL R9, R12, UR58 ;  /* 0x0000003a0c097c20 */ /* 0x000fe20008400000 */
[----:B------:R-:W-:Y:S01]  /*91c0*/  FMUL R12, R15, UR58 ;  /* 0x0000003a0f0c7c20 */ /* 0x000fe20008400000 */
[----:B------:R-:W-:Y:S01]  /*91d0*/  FMUL R7, R10, UR58 ;  /* 0x0000003a0a077c20 */ /* 0x000fe20008400000 */
[----:B------:R-:W-:Y:S01]  /*91e0*/  FMUL R10, R13, UR58 ;  /* 0x0000003a0d0a7c20 */ /* 0x000fe20008400000 */
[----:B------:R-:W-:-:S05]  /*91f0*/  FMUL R13, R16, UR58 ;  /* 0x0000003a100d7c20 */ /* 0x000fca0008400000 */
[----:B------:R-:W-:Y:S02]  /*9200*/  @P0 LOP3.LUT R252, R252, 0x1000000, RZ, 0xfc, !PT ;  /* 0x01000000fcfc0812 */ /* 0x000fe400078efcff */
[----:B------:R-:W-:Y:S01]  /*9210*/  LOP3.LUT P0, RZ, R251, 0x80, RZ, 0xc0, !PT ;  /* 0x00000080fbff7812 */ /* 0x000fe2000780c0ff */
[----:B------:R-:W-:-:S03]  /*9220*/  FMUL R8, R11, UR58 ;  /* 0x0000003a0b087c20 */ /* 0x000fc60008400000 */
[----:B------:R-:W-:Y:S02]  /*9230*/  FSEL R12, R12, -INF , !P0 ;  /* 0xff8000000c0c7808 */ /* 0x000fe40004000000 */
[----:B------:R-:W-:Y:S01]  /*9240*/  LOP3.LUT P0, RZ, R252, 0x1000000, RZ, 0xc0, !PT ;  /* 0x01000000fcff7812 */ /* 0x000fe2000780c0ff */
[----:B------:R-:W-:Y:S01]  /*9250*/  FMUL R11, R14, UR58 ;  /* 0x0000003a0e0b7c20 */ /* 0x000fe20008400000 */
[----:B------:R-:W-:Y:S02]  /*9260*/  FMUL R14, R17, UR58 ;  /* 0x0000003a110e7c20 */ /* 0x000fe40008400000 */
[----:B------:R-:W-:Y:S02]  /*9270*/  FSEL R13, R13, -INF , !P0 ;  /* 0xff8000000d0d7808 */ /* 0x000fe40004000000 */
[----:B------:R-:W-:Y:S01]  /*9280*/  LOP3.LUT P0, RZ, R252, 0x800000, RZ, 0xc0, !PT ;  /* 0x00800000fcff7812 */ /* 0x000fe2000780c0ff */
[----:B------:R-:W-:-:S03]  /*9290*/  FMUL R15, R18, UR58 ;  /* 0x0000003a120f7c20 */ /* 0x000fc60008400000 */
        /* <DEDUP_REMOVED lines=16> */
[----:B------:R-:W-:-:S04]  /*93a0*/  LOP3.LUT P0, RZ, R252, 0x20000, RZ, 0xc0, !PT ;  /* 0x00020000fcff7812 */ /* 0x000fc8000780c0ff */
[----:B------:R-:W-:Y:S02]  /*93b0*/  FSEL R20, R20, -INF , !P0 ;  /* 0xff80000014147808 */ /* 0x000fe40004000000 */
        /* <DEDUP_REMOVED lines=21> */
[----:B------:R-:W-:Y:S01]  /*9510*/  LOP3.LUT P0, RZ, R251, 0x8000000, RZ, 0xc0, !PT ;  /* 0x08000000fbff7812 */ /* 0x000fe2000780c0ff */
[----:B------:R-:W-:Y:S01]  /*9520*/  FMUL R22, R25, UR58 ;  /* 0x0000003a19167c20 */ /* 0x000fe20008400000 */
        /* <DEDUP_REMOVED lines=9> */
[----:B------:R-:W-:Y:S01]  /*95c0*/  FMUL R32, R35, UR58 ;  /* 0x0000003a23207c20 */ /* 0x000fe20008400000 */
[----:B------:R-:W-:Y:S02]  /*95d0*/  FMUL R21, R24, UR58 ;  /* 0x0000003a18157c20 */ /* 0x000fe40008400000 */
[----:B------:R-:W-:Y:S01]  /*95e0*/  FSEL R31, R31, -INF , !P0 ;  /* 0xff8000001f1f7808 */ /* 0x000fe20004000000 */
[----:B------:R-:W-:Y:S01]  /*95f0*/  FMUL R24, R27, UR58 ;  /* 0x0000003a1b187c20 */ /* 0x000fe20008400000 */
[----:B------:R-:W-:Y:S01]  /*9600*/  LOP3.LUT P0, RZ, R252, 0x10000, RZ, 0xc0, !PT ;  /* 0x00010000fcff7812 */ /* 0x000fe2000780c0ff */
[----:B------:R-:W-:Y:S01]  /*9610*/  FMUL R27, R30, UR58 ;  /* 0x0000003a1e1b7c20 */ /* 0x000fe20008400000 */
[----:B------:R-:W-:Y:S01]  /*9620*/  FMUL R30, R33, UR58 ;  /* 0x0000003a211e7c20 */ /* 0x000fe20008400000 */
[----:B------:R-:W-:Y:S01]  /*9630*/  FMUL R33, R36, UR58 ;  /* 0x0000003a24217c20 */ /* 0x000fe20008400000 */
[----:B------:R-:W-:-:S02]  /*9640*/  FSEL R32, R32, -INF , !P0 ;  /* 0xff80000020207808 */ /* 0x000fc40004000000 */
[----:B------:R-:W-:Y:S01]  /*9650*/  LOP3.LUT P0, RZ, R252, 0x8000, RZ, 0xc0, !PT ;  /* 0x00008000fcff7812 */ /* 0x000fe2000780c0ff */
[----:B------:R-:W-:Y:S01]  /*9660*/  FMUL R34, R37, UR58 ;  /* 0x0000003a25227c20 */ /* 0x000fe20008400000 */
[----:B------:R-:W-:Y:S02]  /*9670*/  FSEL R8, R8, -INF , !P6 ;  /* 0xff80000008087808 */ /* 0x000fe40007000000 */
[----:B------:R-:W-:Y:S02]  /*9680*/  FSEL R33, R33, -INF , !P0 ;  /* 0xff80000021217808 */ /* 0x000fe40004000000 */
[----:B------:R-:W-:Y:S02]  /*9690*/  LOP3.LUT P0, RZ, R252, 0x4000, RZ, 0xc0, !PT ;  /* 0x00004000fcff7812 */ /* 0x000fe4000780c0ff */
[----:B------:R-:W-:Y:S01]  /*96a0*/  LOP3.LUT P6, RZ, R251, 0x40000, RZ, 0xc0, !PT ;  /* 0x00040000fbff7812 */ /* 0x000fe200078cc0ff */
[----:B------:R-:W-:Y:S01]  /*96b0*/  FMUL R35, R38, UR58 ;  /* 0x0000003a26237c20 */ /* 0x000fe20008400000 */
[----:B------:R-:W-:-:S02]  /*96c0*/  FSEL R34, R34, -INF , !P0 ;  /* 0xff80000022227808 */ /* 0x000fc40004000000 */
[----:B------:R-:W-:Y:S02]  /*96d0*/  LOP3.LUT P0, RZ, R252, 0x2000, RZ, 0xc0, !PT ;  /* 0x00002000fcff7812 */ /* 0x000fe4000780c0ff */
[----:B------:R-:W-:Y:S02]  /*96e0*/  FSEL R23, R23, -INF , !P6 ;  /* 0xff80000017177808 */ /* 0x000fe40007000000 */
[----:B------:R-:W-:Y:S01]  /*96f0*/  LOP3.LUT P6, RZ, R251, 0x400000, RZ, 0xc0, !PT ;  /* 0x00400000fbff7812 */ /* 0x000fe200078cc0ff */
[----:B------:R-:W-:Y:S01]  /*9700*/  FMUL R36, R39, UR58 ;  /* 0x0000003a27247c20 */ /* 0x000fe20008400000 */
[----:B------:R-:W-:Y:S01]  /*9710*/  FSEL R35, R35, -INF , !P0 ;  /* 0xff80000023237808 */ /* 0x000fe20004000000 */
[----:B------:R-:W-:Y:S01]  /*9720*/  FMUL R39, R42, UR58 ;  /* 0x0000003a2a277c20 */ /* 0x000fe20008400000 */
[----:B------:R-:W-:Y:S01]  /*9730*/  LOP3.LUT P0, RZ, R252, 0x1000, RZ, 0xc0, !PT ;  /* 0x00001000fcff7812 */ /* 0x000fe2000780c0ff */
[----:B------:R-:W-:Y:S01]  /*9740*/  FMUL R42, R45, UR58 ;  /* 0x0000003a2d2a7c20 */ /* 0x000fe20008400000 */
[----:B------:R-:W-:-:S02]  /*9750*/  FSEL R27, R27, -INF , !P6 ;  /* 0xff8000001b1b7808 */ /* 0x000fc40007000000 */
[----:B------:R-:W-:Y:S01]  /*9760*/  LOP3.LUT P6, RZ, R0, 0x20, RZ, 0xc0, !PT ;  /* 0x0000002000ff7812 */ /* 0x000fe200078cc0ff */
[----:B------:R-:W-:Y:S01]  /*9770*/  FMUL R37, R40, UR58 ;  /* 0x0000003a28257c20 */ /* 0x000fe20008400000 */
[----:B------:R-:W-:Y:S02]  /*9780*/  FSEL R36, R36, -INF , !P0 ;  /* 0xff80000024247808 */ /* 0x000fe40004000000 */
[----:B------:R-:W-:Y:S02]  /*9790*/  LOP3.LUT P0, RZ, R252, 0x800, RZ, 0xc0, !PT ;  /* 0x00000800fcff7812 */ /* 0x000fe4000780c0ff */
[----:B------:R-:W-:Y:S02]  /*97a0*/  FSEL R42, R42, -INF , !P6 ;  /* 0xff8000002a2a7808 */ /* 0x000fe40007000000 */
[----:B------:R-:W-:Y:S01]  /*97b0*/  LOP3.LUT P6, RZ, R0, 0x200000, RZ, 0xc0, !PT ;  /* 0x0020000000ff7812 */ /* 0x000fe200078cc0ff */
[----:B------:R-:W-:Y:S01]  /*97c0*/  FMUL R38, R41, UR58 ;  /* 0x0000003a29267c20 */ /* 0x000fe20008400000 */
[----:B------:R-:W-:-:S02]  /*97d0*/  FSEL R37, R37, -INF , !P0 ;  /* 0xff80000025257808 */ /* 0x000fc40004000000 */
[----:B------:R-:W-:-:S04]  /*97e0*/  LOP3.LUT P0, RZ, R252, 0x400, RZ, 0xc0, !PT ;  /* 0x00000400fcff7812 */ /* 0x000fc8000780c0ff */
[----:B------:R-:W-:Y:S02]  /*97f0*/  FSEL R38, R38, -INF , !P0 ;  /* 0xff80000026267808 */ /* 0x000fe40004000000 */
[C---:B------:R-:W-:Y:S02]  /*9800*/  LOP3.LUT P0, RZ, R252.reuse, 0x200, RZ, 0xc0, !PT ;  /* 0x00000200fcff7812 */ /* 0x040fe4000780c0ff */
[----:B------:R-:W-:-:S04]  /*9810*/  LOP3.LUT R252, R252, 0xfffffffd, RZ, 0xc0, !PT ;  /* 0xfffffffdfcfc7812 */ /* 0x000fc800078ec0ff */
        /* <DEDUP_REMOVED lines=32> */
[----:B------:R-:W-:Y:S02]  /*9a20*/  FSEL R50, R50, -INF , !P6 ;  /* 0xff80000032327808 */ /* 0x000fe40007000000 */
[----:B------:R-:W-:Y:S01]  /*9a30*/  LOP3.LUT P6, RZ, R252, 0x100, RZ, 0xc0, !PT ;  /* 0x00000100fcff7812 */ /* 0x000fe200078cc0ff */
[----:B------:R-:W-:Y:S01]  /*9a40*/  FMUL R46, R49, UR58 ;  /* 0x0000003a312e7c20 */ /* 0x000fe20008400000 */
[----:B------:R-:W-:Y:S01]  /*9a50*/  FMUL R49, R52, UR58 ;  /* 0x0000003a34317c20 */ /* 0x000fe20008400000 */
[----:B------:R-:W-:Y:S01]  /*9a60*/  FMUL R52, R55, UR58 ;  /* 0x0000003a37347c20 */ /* 0x000fe20008400000 */
[----:B------:R-:W-:-:S02]  /*9a70*/  FSEL R51, R51, -INF , !P6 ;  /* 0xff80000033337808 */ /* 0x000fc40007000000 */
        /* <DEDUP_REMOVED lines=13> */
[----:B------:R-:W-:Y:S01]  /*9b50*/  FMUL R57, R60, UR58 ;  /* 0x0000003a3c397c20 */ /* 0x000fe20008400000 */
[----:B------:R-:W-:Y:S02]  /*9b60*/  FSEL R5, R5, -INF , !P5 ;  /* 0xff80000005057808 */ /* 0x000fe40006800000 */
[----:B------:R-:W-:Y:S02]  /*9b70*/  FSEL R6, R6, -INF , !P4 ;  /* 0xff80000006067808 */ /* 0x000fe40006000000 */
[----:B------:R-:W-:Y:S02]  /*9b80*/  FSEL R7, R7, -INF , !P3 ;  /* 0xff80000007077808 */ /* 0x000fe40005800000 */
[----:B------:R-:W-:-:S02]  /*9b90*/  LOP3.LUT P5, RZ, R251, 0x10, RZ, 0xc0, !PT ;  /* 0x00000010fbff7812 */ /* 0x000fc400078ac0ff */
[C---:B------:R-:W-:Y:S02]  /*9ba0*/  LOP3.LUT P4, RZ, R251.reuse, 0x20, RZ, 0xc0, !PT ;  /* 0x00000020fbff7812 */ /* 0x040fe4000788c0ff */
[----:B------:R-:W-:Y:S02]  /*9bb0*/  LOP3.LUT P3, RZ, R251, 0x40, RZ, 0xc0, !PT ;  /* 0x00000040fbff7812 */ /* 0x000fe4000786c0ff */
[----:B------:R-:W-:Y:S02]  /*9bc0*/  FSEL R56, R56, -INF , !P6 ;  /* 0xff80000038387808 */ /* 0x000fe40007000000 */
[----:B------:R-:W-:Y:S02]  /*9bd0*/  LOP3.LUT P6, RZ, R252, 0x4, RZ, 0xc0, !PT ;  /* 0x00000004fcff7812 */ /* 0x000fe400078cc0ff */
[----:B------:R-:W-:Y:S02]  /*9be0*/  FSEL R9, R9, -INF , !P5 ;  /* 0xff80000009097808 */ /* 0x000fe40006800000 */
[----:B------:R-:W-:-:S02]  /*9bf0*/  FSEL R10, R10, -INF , !P4 ;  /* 0xff8000000a0a7808 */ /* 0x000fc40006000000 */
[----:B------:R-:W-:Y:S02]  /*9c00*/  FSEL R11, R11, -INF , !P3 ;  /* 0xff8000000b0b7808 */ /* 0x000fe40005800000 */
[C---:B------:R-:W-:Y:S02]  /*9c10*/  LOP3.LUT P5, RZ, R251.reuse, 0x80000, RZ, 0xc0, !PT ;  /* 0x00080000fbff7812 */ /* 0x040fe400078ac0ff */
[C---:B------:R-:W-:Y:S02]  /*9c20*/  LOP3.LUT P4, RZ, R251.reuse, 0x100000, RZ, 0xc0, !PT ;  /* 0x00100000fbff7812 */ /* 0x040fe4000788c0ff */
[----:B------:R-:W-:Y:S02]  /*9c30*/  LOP3.LUT P3, RZ, R251, 0x200000, RZ, 0xc0, !PT ;  /* 0x00200000fbff7812 */ /* 0x000fe4000786c0ff */
[----:B------:R-:W-:Y:S02]  /*9c40*/  FSEL R57, R57, -INF , !P6 ;  /* 0xff80000039397808 */ /* 0x000fe40007000000 */
[----:B------:R-:W-:-:S02]  /*9c50*/  LOP3.LUT P6, RZ, R252, 0x2, RZ, 0xc0, !PT ;  /* 0x00000002fcff7812 */ /* 0x000fc400078cc0ff */
[----:B------:R-:W-:Y:S02]  /*9c60*/  FSEL R24, R24, -INF , !P5 ;  /* 0xff80000018187808 */ /* 0x000fe40006800000 */
[----:B------:R-:W-:Y:S02]  /*9c70*/  FSEL R25, R25, -INF , !P4 ;  /* 0xff80000019197808 */ /* 0x000fe40006000000 */
[----:B------:R-:W-:Y:S02]  /*9c80*/  FSEL R26, R26, -INF , !P3 ;  /* 0xff8000001a1a7808 */ /* 0x000fe40005800000 */
[C---:B------:R-:W-:Y:S02]  /*9c90*/  LOP3.LUT P1, RZ, R251.reuse, 0x10000, RZ, 0xc0, !PT ;  /* 0x00010000fbff7812 */ /* 0x040fe4000782c0ff */
[C---:B------:R-:W-:Y:S02]  /*9ca0*/  LOP3.LUT P2, RZ, R251.reuse, 0x20000, RZ, 0xc0, !PT ;  /* 0x00020000fbff7812 */ /* 0x040fe4000784c0ff */
[----:B------:R-:W-:-:S02]  /*9cb0*/  LOP3.LUT P5, RZ, R251, 0x800000, RZ, 0xc0, !PT ;  /* 0x00800000fbff7812 */ /* 0x000fc400078ac0ff */
[C---:B------:R-:W-:Y:S02]  /*9cc0*/  LOP3.LUT P4, RZ, R251.reuse, 0x1000000, RZ, 0xc0, !PT ;  /* 0x01000000fbff7812 */ /* 0x040fe4000788c0ff */
[----:B------:R-:W-:Y:S02]  /*9cd0*/  LOP3.LUT P3, RZ, R251, 0x2000000, RZ, 0xc0, !PT ;  /* 0x02000000fbff7812 */ /* 0x000fe4000786c0ff */
[----:B------:R-:W-:Y:S01]  /*9ce0*/  FSEL R61, R61, -INF , !P6 ;  /* 0xff8000003d3d7808 */ /* 0x000fe20007000000 */
[----:B------:R-:W2:Y:S01]  /*9cf0*/  LDL.LU R251, [R1+0x28] ;  /* 0x0000280001fb7983 */ /* 0x000ea20000300800 */
[----:B------:R-:W-:Y:S01]  /*9d00*/  LOP3.LUT P6, RZ, R252, 0x1, RZ, 0xc0, !PT ;  /* 0x00000001fcff7812 */ /* 0x000fe200078cc0ff */
[----:B------:R-:W-:Y:S01]  /*9d10*/  FMUL R59, R63, UR58 ;  /* 0x0000003a3f3b7c20 */ /* 0x000fe20008400000 */
[----:B------:R-:W-:Y:S01]  /*9d20*/  FMUL R58, R62, UR58 ;  /* 0x0000003a3e3a7c20 */ /* 0x000fe20008400000 */
[----:B------:R-:W2:Y:S01]  /*9d30*/  LDL.LU R252, [R1+0x24] ;  /* 0x0000240001fc7983 */ /* 0x000ea20000300800 */
[----:B------:R-:W-:Y:S01]  /*9d40*/  FMUL R60, R64, UR58 ;  /* 0x0000003a403c7c20 */ /* 0x000fe20008400000 */
[----:B------:R-:W-:-:S02]  /*9d50*/  FMUL R62, R65, UR58 ;  /* 0x0000003a413e7c20 */ /* 0x000fc40008400000 */
[----:B------:R-:W2:Y:S04]  /*9d60*/  LDL.LU R63, [R1+0x14] ;  /* 0x00001400013f7983 */ /* 0x000ea80000300800 */
[----:B------:R-:W4:Y:S04]  /*9d70*/  LDL.LU R64, [R1+0x10] ;  /* 0x0000100001407983 */ /* 0x000f280000300800 */
[----:B------:R-:W4:Y:S01]  /*9d80*/  LDL.LU R65, [R1+0x8] ;  /* 0x0000080001417983 */ /* 0x000f220000300800 */
[----:B------:R-:W-:Y:S02]  /*9d90*/  FSEL R21, R21, -INF , !P1 ;  /* 0xff80000015157808 */ /* 0x000fe40004800000 */
[----:B------:R-:W-:-:S02]  /*9da0*/  LOP3.LUT P1, RZ, R0, 0x8, RZ, 0xc0, !PT ;  /* 0x0000000800ff7812 */ /* 0x000fc4000782c0ff */
[----:B------:R-:W-:Y:S02]  /*9db0*/  FSEL R39, R39, -INF , !P0 ;  /* 0xff80000027277808 */ /* 0x000fe40004000000 */
[----:B------:R-:W-:Y:S02]  /*9dc0*/  FSEL R40, R40, -INF , !P1 ;  /* 0xff80000028287808 */ /* 0x000fe40004800000 */
[C---:B------:R-:W-:Y:S02]  /*9dd0*/  LOP3.LUT P1, RZ, R0.reuse, 0x800, RZ, 0xc0, !PT ;  /* 0x0000080000ff7812 */ /* 0x040fe4000782c0ff */
[----:B------:R-:W-:Y:S01]  /*9de0*/  LOP3.LUT P0, RZ, R0, 0x2000000, RZ, 0xc0, !PT ;  /* 0x0200000000ff7812 */ /* 0x000fe2000780c0ff */
[----:B------:R-:W-:Y:S01]  /*9df0*/  FMUL R66, R66, UR58 ;  /* 0x0000003a42427c20 */ /* 0x000fe20008400000 */
[----:B------:R-:W-:Y:S02]  /*9e00*/  FSEL R48, R48, -INF , !P1 ;  /* 0xff80000030307808 */ /* 0x000fe40004800000 */
[----:B------:R-:W-:-:S02]  /*9e10*/  LOP3.LUT P1, RZ, R0, 0x4000000, RZ, 0xc0, !PT ;  /* 0x0400000000ff7812 */ /* 0x000fc4000782c0ff */
[----:B------:R-:W-:Y:S02]  /*9e20*/  FSEL R62, R62, -INF , !P0 ;  /* 0xff8000003e3e7808 */ /* 0x000fe40004000000 */
[----:B------:R-:W-:Y:S02]  /*9e30*/  FSEL R66, R66, -INF , !P1 ;  /* 0xff80000042427808 */ /* 0x000fe40004800000 */
        /* <DEDUP_REMOVED lines=9> */
[-C--:B---3--:R-:W-:Y:S02]  /*9ed0*/  ISETP.GT.U32.AND P2, PT, R133, R2.reuse, PT ;  /* 0x000000028500720c */ /* 0x088fe40003f44070 */
[----:B--2---:R-:W-:Y:S02]  /*9ee0*/  ISETP.GT.U32.AND.EX P6, PT, R63, RZ, PT, P6 ;  /* 0x000000ff3f00720c */ /* 0x004fe40003fc4160 */
[-C--:B----4-:R-:W-:Y:S02]  /*9ef0*/  ISETP.GT.U32.AND P1, PT, R64, R2.reuse, PT ;  /* 0x000000024000720c */ /* 0x090fe40003f24070 */
[----:B------:R-:W-:Y:S02]  /*9f00*/  ISETP.GT.U32.AND P0, PT, R65, R2, PT ;  /* 0x000000024100720c */ /* 0x000fe40003f04070 */
[----:B------:R-:W2:Y:S04]  /*9f10*/  LDL.LU R65, [R1+0x2c] ;  /* 0x00002c0001417983 */ /* 0x000ea80000300800 */
[----:B------:R-:W3:Y:S04]  /*9f20*/  LDL.LU R64, [R1] ;  /* 0x0000000001407983 */ /* 0x000ee80000300800 */
[----:B------:R-:W4:Y:S01]  /*9f30*/  LDL.LU R63, [R1+0x20] ;  /* 0x00002000013f7983 */ /* 0x000f220000300800 */
[----:B------:R-:W-:-:S03]  /*9f40*/  ISETP.GT.U32.AND.EX P0, PT, R137, RZ, PT, P0 ;  /* 0x000000ff8900720c */ /* 0x000fc60003f04100 */
[----:B------:R-:W3:Y:S01]  /*9f50*/  LDL.LU R137, [R1+0x140] ;  /* 0x0001400001897983 */ /* 0x000ee20000300800 */
[----:B------:R-:W-:Y:S02]  /*9f60*/  FSEL R68, R68, -INF , !P0 ;  /* 0xff80000044447808 */ /* 0x000fe40004000000 */
[----:B------:R-:W-:Y:S02]  /*9f70*/  ISETP.GT.U32.AND P0, PT, R132, R2, PT ;  /* 0x000000028400720c */ /* 0x000fe40003f04070 */
[----:B------:R-:W3:Y:S02]  /*9f80*/  LDL.LU R132, [R1+0x13c] ;  /* 0x00013c0001847983 */ /* 0x000ee40000300800 */
[----:B------:R-:W-:Y:S02]  /*9f90*/  ISETP.GT.U32.AND.EX P0, PT, R251, RZ, PT, P0 ;  /* 0x000000fffb00720c */ /* 0x000fe40003f04100 */
[----:B------:R-:W3:Y:S04]  /*9fa0*/  LDL.LU R133, [R1+0x138] ;  /* 0x0001380001857983 */ /* 0x000ee80000300800 */
[----:B------:R-:W3:Y:S01]  /*9fb0*/  LDL.LU R251, [R1+0xc] ;  /* 0x00000c0001fb7983 */ /* 0x000ee20000300800 */
[----:B------:R-:W-:Y:S01]  /*9fc0*/  FMUL R70, R70, UR58 ;  /* 0x0000003a46467c20 */ /* 0x000fe20008400000 */
[----:B------:R-:W-:-:S04]  /*9fd0*/  FMUL R72, R72, UR58 ;  /* 0x0000003a48487c20 */ /* 0x000fc80008400000 */
[----:B------:R-:W-:Y:S01]  /*9fe0*/  FSEL R70, R70, -INF , !P0 ;  /* 0xff80000046467808 */ /* 0x000fe20004000000 */
[----:B------:R-:W-:Y:S01]  /*9ff0*/  FMUL R74, R74, UR58 ;  /* 0x0000003a4a4a7c20 */ /* 0x000fe20008400000 */
        /* <DEDUP_REMOVED lines=12> */
[----:B------:R-:W-:-:S02]  /*a0c0*/  FSEL R28, R28, -INF , !P5 ;  /* 0xff8000001c1c7808 */ /* 0x000fc40006800000 */
[----:B------:R-:W-:Y:S01]  /*a0d0*/  FSEL R29, R29, -INF , !P4 ;  /* 0xff8000001d1d7808 */ /* 0x000fe20006000000 */
[----:B------:R-:W-:Y:S01]  /*a0e0*/  FMUL R87, R87, UR58 ;  /* 0x0000003a57577c20 */ /* 0x000fe20008400000 */
[----:B------:R-:W-:Y:S01]  /*a0f0*/  FSEL R30, R30, -INF , !P3 ;  /* 0xff8000001e1e7808 */ /* 0x000fe20005800000 */
[----:B------:R-:W-:Y:S01]  /*a100*/  FMUL R89, R89, UR58 ;  /* 0x0000003a59597c20 */ /* 0x000fe20008400000 */
[----:B------:R-:W-:Y:S01]  /*a110*/  FMUL R91, R91, UR58 ;  /* 0x0000003a5b5b7c20 */ /* 0x000fe20008400000 */
[C---:B------:R-:W-:Y:S02]  /*a120*/  LOP3.LUT P5, RZ, R0.reuse, 0x40, RZ, 0xc0, !PT ;  /* 0x0000004000ff7812 */ /* 0x040fe400078ac0ff */
[C---:B------:R-:W-:Y:S02]  /*a130*/  LOP3.LUT P4, RZ, R0.reuse, 0x80, RZ, 0xc0, !PT ;  /* 0x0000008000ff7812 */ /* 0x040fe4000788c0ff */
[----:B------:R-:W-:Y:S02]  /*a140*/  LOP3.LUT P3, RZ, R0, 0x100, RZ, 0xc0, !PT ;  /* 0x0000010000ff7812 */ /* 0x000fe4000786c0ff */
[----:B------:R-:W-:-:S02]  /*a150*/  FSEL R43, R43, -INF , !P5 ;  /* 0xff8000002b2b7808 */ /* 0x000fc40006800000 */
[----:B------:R-:W-:Y:S02]  /*a160*/  FSEL R44, R44, -INF , !P4 ;  /* 0xff8000002c2c7808 */ /* 0x000fe40006000000 */
[----:B------:R-:W-:Y:S01]  /*a170*/  FSEL R45, R45, -INF , !P3 ;  /* 0xff8000002d2d7808 */ /* 0x000fe20005800000 */
[----:B------:R-:W-:Y:S01]  /*a180*/  FMUL R92, R92, UR58 ;  /* 0x0000003a5c5c7c20 */ /* 0x000fe20008400000 */
[C---:B------:R-:W-:Y:S02]  /*a190*/  LOP3.LUT P4, RZ, R0.reuse, 0x200, RZ, 0xc0, !PT ;  /* 0x0000020000ff7812 */ /* 0x040fe4000788c0ff */
[----:B------:R-:W-:Y:S02]  /*a1a0*/  LOP3.LUT P3, RZ, R0, 0x400, RZ, 0xc0, !PT ;  /* 0x0000040000ff7812 */ /* 0x000fe4000786c0ff */
[----:B------:R-:W-:Y:S02]  /*a1b0*/  FSEL R46, R46, -INF , !P4 ;  /* 0xff8000002e2e7808 */ /* 0x000fe40006000000 */
[----:B------:R-:W-:-:S02]  /*a1c0*/  FSEL R47, R47, -INF , !P3 ;  /* 0xff8000002f2f7808 */ /* 0x000fc40005800000 */
[C---:B------:R-:W-:Y:S01]  /*a1d0*/  LOP3.LUT P5, RZ, R0.reuse, 0x400000, RZ, 0xc0, !PT ;  /* 0x0040000000ff7812 */ /* 0x040fe200078ac0ff */
[----:B------:R-:W-:Y:S01]  /*a1e0*/  FMUL R71, R71, UR58 ;  /* 0x0000003a47477c20 */ /* 0x000fe20008400000 */
[C---:B------:R-:W-:Y:S02]  /*a1f0*/  LOP3.LUT P4, RZ, R0.reuse, 0x800000, RZ, 0xc0, !PT ;  /* 0x0080000000ff7812 */ /* 0x040fe4000788c0ff */
[----:B------:R-:W-:Y:S02]  /*a200*/  LOP3.LUT P3, RZ, R0, 0x1000000, RZ, 0xc0, !PT ;  /* 0x0100000000ff7812 */ /* 0x000fe4000786c0ff */
[----:B------:R-:W-:Y:S02]  /*a210*/  FSEL R58, R58, -INF , !P5 ;  /* 0xff8000003a3a7808 */ /* 0x000fe40006800000 */
[----:B------:R-:W-:Y:S02]  /*a220*/  ISETP.GT.U32.AND.EX P1, PT, R252, RZ, PT, P1 ;  /* 0x000000fffc00720c */ /* 0x000fe40003f24110 */
[----:B------:R-:W-:-:S02]  /*a230*/  FSEL R59, R59, -INF , !P4 ;  /* 0xff8000003b3b7808 */ /* 0x000fc40006000000 */
[----:B------:R-:W-:Y:S02]  /*a240*/  FSEL R60, R60, -INF , !P3 ;  /* 0xff8000003c3c7808 */ /* 0x000fe40005800000 */
[----:B------:R-:W-:Y:S02]  /*a250*/  FSEL R71, R71, -INF , !P1 ;  /* 0xff80000047477808 */ /* 0x000fe40004800000 */
[----:B------:R-:W-:Y:S01]  /*a260*/  ISETP.GT.U32.AND P1, PT, R138, R2, PT ;  /* 0x000000028a00720c */ /* 0x000fe20003f24070 */
[----:B------:R-:W-:Y:S01]  /*a270*/  FMUL R75, R75, UR58 ;  /* 0x0000003a4b4b7c20 */ /* 0x000fe20008400000 */
[----:B------:R-:W-:Y:S02]  /*a280*/  FMUL R69, R69, UR58 ;  /* 0x0000003a45457c20 */ /* 0x000fe40008400000 */
[----:B------:R-:W-:-:S04]  /*a290*/  ISETP.GT.U32.AND.EX P1, PT, R143, RZ, PT, P1 ;  /* 0x000000ff8f00720c */ /* 0x000fc80003f24110 */
[----:B------:R-:W-:Y:S02]  /*a2a0*/  FSEL R75, R75, -INF , !P1 ;  /* 0xff8000004b4b7808 */ /* 0x000fe40004800000 */
[----:B------:R-:W-:Y:S01]  /*a2b0*/  ISETP.GT.U32.AND P1, PT, R142, R2, PT ;  /* 0x000000028e00720c */ /* 0x000fe20003f24070 */
[----:B------:R-:W-:Y:S01]  /*a2c0*/  FMUL R77, R77, UR58 ;  /* 0x0000003a4d4d7c20 */ /* 0x000fe20008400000 */
[----:B------:R-:W-:Y:S02]  /*a2d0*/  FSEL R69, R69, -INF , !P6 ;  /* 0xff80000045457808 */ /* 0x000fe40007000000 */
[----:B------:R-:W-:-:S04]  /*a2e0*/  ISETP.GT.U32.AND.EX P1, PT, R147, RZ, PT, P1 ;  /* 0x000000ff9300720c */ /* 0x000fc80003f24110 */
[----:B------:R-:W-:Y:S02]  /*a2f0*/  FSEL R77, R77, -INF , !P1 ;  /* 0xff8000004d4d7808 */ /* 0x000fe40004800000 */
[----:B------:R-:W-:Y:S01]  /*a300*/  ISETP.GT.U32.AND P1, PT, R148, R2, PT ;  /* 0x000000029400720c */ /* 0x000fe20003f24070 */
[----:B------:R-:W-:-:S03]  /*a310*/  FMUL R80, R80, UR58 ;  /* 0x0000003a50507c20 */ /* 0x000fc60008400000 */
[----:B------:R-:W-:Y:S02]  /*a320*/  ISETP.GT.U32.AND.EX P1, PT, R153, RZ, PT, P1 ;  /* 0x000000ff9900720c */ /* 0x000fe40003f24110 */
[----:B--2---:R-:W-:-:S04]  /*a330*/  ISETP.GT.U32.AND P0, PT, R65, R2, PT ;  /* 0x000000024100720c */ /* 0x004fc80003f04070 */
[----:B----4-:R-:W-:-:S04]  /*a340*/  ISETP.GT.U32.AND.EX P0, PT, R63, RZ, PT, P0 ;  /* 0x000000ff3f00720c */ /* 0x010fc80003f04100 */
[----:B------:R-:W-:Y:S02]  /*a350*/  FSEL R72, R72, -INF , !P0 ;  /* 0xff80000048487808 */ /* 0x000fe40004000000 */
[----:B------:R-:W-:-:S04]  /*a360*/  ISETP.GT.U32.AND P0, PT, R139, R2, PT ;  /* 0x000000028b00720c */ /* 0x000fc80003f04070 */
[----:B------:R-:W-:-:S04]  /*a370*/  ISETP.GT.U32.AND.EX P0, PT, R141, RZ, PT, P0 ;  /* 0x000000ff8d00720c */ /* 0x000fc80003f04100 */
[----:B------:R-:W-:Y:S02]  /*a380*/  FSEL R74, R74, -INF , !P0 ;  /* 0xff8000004a4a7808 */ /* 0x000fe40004000000 */
[----:B------:R-:W-:Y:S02]  /*a390*/  ISETP.GT.U32.AND P0, PT, R144, R2, PT ;  /* 0x000000029000720c */ /* 0x000fe40003f04070 */
[----:B---3--:R-:W-:Y:S02]  /*a3a0*/  ISETP.GT.U32.AND.EX P2, PT, R64, RZ, PT, P2 ;  /* 0x000000ff4000720c */ /* 0x008fe40003f44120 */
[----:B------:R-:W-:Y:S02]  /*a3b0*/  ISETP.GT.U32.AND.EX P0, PT, R149, RZ, PT, P0 ;  /* 0x000000ff9500720c */ /* 0x000fe40003f04100 */
[----:B------:R-:W-:Y:S02]  /*a3c0*/  FSEL R73, R73, -INF , !P2 ;  /* 0xff80000049497808 */ /* 0x000fe40005000000 */
[----:B------:R-:W-:-:S02]  /*a3d0*/  FSEL R78, R78, -INF , !P0 ;  /* 0xff8000004e4e7808 */ /* 0x000fc40004000000 */
[-C--:B------:R-:W-:Y:S02]  /*a3e0*/  ISETP.GT.U32.AND P0, PT, R150, R2.reuse, PT ;  /* 0x000000029600720c */ /* 0x080fe40003f04070 */
[-C--:B------:R-:W-:Y:S02]  /*a3f0*/  ISETP.GT.U32.AND P2, PT, R140, R2.reuse, PT ;  /* 0x000000028c00720c */ /* 0x080fe40003f44070 */
[----:B------:R-:W-:Y:S02]  /*a400*/  ISETP.GT.U32.AND.EX P0, PT, R155, RZ, PT, P0 ;  /* 0x000000ff9b00720c */ /* 0x000fe40003f04100 */
[----:B------:R-:W-:Y:S02]  /*a410*/  ISETP.GT.U32.AND.EX P2, PT, R145, RZ, PT, P2 ;  /* 0x000000ff9100720c */ /* 0x000fe40003f44120 */
[----:B------:R-:W-:Y:S02]  /*a420*/  FSEL R81, R81, -INF , !P0 ;  /* 0xff80000051517808 */ /* 0x000fe40004000000 */
[----:B------:R-:W-:-:S02]  /*a430*/  ISETP.GT.U32.AND P0, PT, R136, R2, PT ;  /* 0x000000028800720c */ /* 0x000fc40003f04070 */
[----:B------:R-:W-:Y:S02]  /*a440*/  FSEL R76, R76, -INF , !P2 ;  /* 0xff8000004c4c7808 */ /* 0x000fe40005000000 */
[----:B------:R-:W-:Y:S02]  /*a450*/  ISETP.GT.U32.AND P2, PT, R146, R2, PT ;  /* 0x000000029200720c */ /* 0x000fe40003f44070 */
[----:B------:R-:W-:Y:S02]  /*a460*/  ISETP.GT.U32.AND.EX P0, PT, R135, RZ, PT, P0 ;  /* 0x000000ff8700720c */ /* 0x000fe40003f04100 */
[----:B------:R-:W-:Y:S02]  /*a470*/  ISETP.GT.U32.AND.EX P2, PT, R151, RZ, PT, P2 ;  /* 0x000000ff9700720c */ /* 0x000fe40003f44120 */
[----:B------:R-:W-:Y:S02]  /*a480*/  FSEL R4, R4, -INF , !P0 ;  /* 0xff80000004047808 */ /* 0x000fe40004000000 */
[----:B------:R-:W-:-:S02]  /*a490*/  FSEL R79, R79, -INF , !P2 ;  /* 0xff8000004f4f7808 */ /* 0x000fc40005000000 */
[-C--:B------:R-:W-:Y:S02]  /*a4a0*/  ISETP.GT.U32.AND P2, PT, R154, R2.reuse, PT ;  /* 0x000000029a00720c */ /* 0x080fe40003f44070 */
[----:B------:R-:W-:Y:S02]  /*a4b0*/  FMNMX3 R63, R4, R251, R134, !PT ;  /* 0x000000fb043f7276 */ /* 0x000fe40007800086 */
[----:B------:R-:W-:Y:S02]  /*a4c0*/  ISETP.GT.U32.AND.EX P2, PT, R159, RZ, PT, P2 ;  /* 0x000000ff9f00720c */ /* 0x000fe40003f44120 */
[----:B------:R-:W-:Y:S02]  /*a4d0*/  FMNMX3 R63, R63, R3, R5, !PT ;  /* 0x000000033f3f7276 */ /* 0x000fe40007800005 */
[----:B------:R-:W-:Y:S02]  /*a4e0*/  FSEL R83, R83, -INF , !P2 ;  /* 0xff80000053537808 */ /* 0x000fe40005000000 */
[----:B------:R-:W-:-:S02]  /*a4f0*/  ISETP.GT.U32.AND P2, PT, R156, R2, PT ;  /* 0x000000029c00720c */ /* 0x000fc40003f44070 */
[----:B------:R-:W-:Y:S02]  /*a500*/  FMNMX3 R63, R63, R6, R7, !PT ;  /* 0x000000063f3f7276 */ /* 0x000fe40007800007 */
[----:B------:R-:W-:Y:S02]  /*a510*/  ISETP.GT.U32.AND.EX P2, PT, R161, RZ, PT, P2 ;  /* 0x000000ffa100720c */ /* 0x000fe40003f44120 */
[----:B------:R-:W-:Y:S02]  /*a520*/  FMNMX3 R63, R63, R8, R9, !PT ;  /* 0x000000083f3f7276 */ /* 0x000fe40007800009 */
[----:B------:R-:W-:Y:S02]  /*a530*/  FSEL R84, R84, -INF , !P2 ;  /* 0xff80000054547808 */ /* 0x000fe40005000000 */
[----:B------:R-:W-:Y:S02]  /*a540*/  FMNMX3 R63, R63, R10, R11, !PT ;  /* 0x0000000a3f3f7276 */ /* 0x000fe4000780000b */
[----:B------:R-:W-:-:S02]  /*a550*/  ISETP.GT.U32.AND P2, PT, R160, R2, PT ;  /* 0x00000002a000720c */ /* 0x000fc40003f44070 */
[----:B------:R-:W-:Y:S02]  /*a560*/  FMNMX3 R63, R63, R12, R13, !PT ;  /* 0x0000000c3f3f7276 */ /* 0x000fe4000780000d */
[----:B------:R-:W-:Y:S02]  /*a570*/  ISETP.GT.U32.AND.EX P2, PT, R165, RZ, PT, P2 ;  /* 0x000000ffa500720c */ /* 0x000fe40003f44120 */
[----:B------:R-:W-:Y:S02]  /*a580*/  FMNMX3 R63, R63, R14, R15, !PT ;  /* 0x0000000e3f3f7276 */ /* 0x000fe4000780000f */
[----:B------:R-:W-:Y:S02]  /*a590*/  FSEL R86, R86, -INF , !P2 ;  /* 0xff80000056567808 */ /* 0x000fe40005000000 */
[----:B------:R-:W-:Y:S02]  /*a5a0*/  ISETP.GT.U32.AND P2, PT, R164, R2, PT ;  /* 0x00000002a400720c */ /* 0x000fe40003f44070 */
[----:B------:R-:W-:-:S02]  /*a5b0*/  FMNMX3 R63, R63, R16, R17, !PT ;  /* 0x000000103f3f7276 */ /* 0x000fc40007800011 */
[----:B------:R-:W-:Y:S02]  /*a5c0*/  ISETP.GT.U32.AND.EX P2, PT, R169, RZ, PT, P2 ;  /* 0x000000ffa900720c */ /* 0x000fe40003f44120 */
[----:B------:R-:W-:Y:S02]  /*a5d0*/  FMNMX3 R64, R63, R18, R19, !PT ;  /* 0x000000123f407276 */ /* 0x000fe40007800013 */
[----:B------:R-:W-:Y:S02]  /*a5e0*/  FSEL R88, R88, -INF , !P2 ;  /* 0xff80000058587808 */ /* 0x000fe40005000000 */
[----:B------:R-:W-:Y:S02]  /*a5f0*/  ISETP.GT.U32.AND P2, PT, R168, R2, PT ;  /* 0x00000002a800720c */ /* 0x000fe40003f44070 */
[----:B------:R-:W-:Y:S02]  /*a600*/  FMNMX3 R65, R64, R20, R21, !PT ;  /* 0x0000001440417276 */ /* 0x000fe40007800015 */
[----:B------:R-:W-:-:S02]  /*a610*/  ISETP.GT.U32.AND P0, PT, R158, R2, PT ;  /* 0x000000029e00720c */ /* 0x000fc40003f04070 */
[----:B------:R-:W-:Y:S02]  /*a620*/  ISETP.GT.U32.AND.EX P2, PT, R173, RZ, PT, P2 ;  /* 0x000000ffad00720c */ /* 0x000fe40003f44120 */
[----:B------:R-:W-:Y:S02]  /*a630*/  FMNMX3 R65, R65, R22, R23, !PT ;  /* 0x0000001641417276 */ /* 0x000fe40007800017 */
[----:B------:R-:W-:Y:S02]  /*a640*/  ISETP.GT.U32.AND.EX P0, PT, R163, RZ, PT, P0 ;  /* 0x000000ffa300720c */ /* 0x000fe40003f04100 */
[----:B------:R-:W-:Y:S02]  /*a650*/  FSEL R63, R90, -INF , !P2 ;  /* 0xff8000005a3f7808 */ /* 0x000fe40005000000 */
[----:B------:R-:W-:Y:S02]  /*a660*/  FMNMX3 R90, R65, R24, R25, !PT ;  /* 0x00000018415a7276 */ /* 0x000fe40007800019 */
[----:B------:R-:W-:-:S02]  /*a670*/  FSEL R85, R85, -INF , !P0 ;  /* 0xff80000055557808 */ /* 0x000fc40004000000 */
[----:B------:R-:W-:Y:S02]  /*a680*/  ISETP.GT.U32.AND P0, PT, R162, R2, PT ;  /* 0x00000002a200720c */ /* 0x000fe40003f04070 */
[----:B------:R-:W-:Y:S02]  /*a690*/  FMNMX3 R90, R90, R26, R27, !PT ;  /* 0x0000001a5a5a7276 */ /* 0x000fe4000780001b */
[----:B------:R-:W-:Y:S02]  /*a6a0*/  ISETP.GT.U32.AND.EX P0, PT, R167, RZ, PT, P0 ;  /* 0x000000ffa700720c */ /* 0x000fe40003f04100 */
[----:B------:R-:W-:Y:S02]  /*a6b0*/  FMNMX3 R90, R90, R28, R29, !PT ;  /* 0x0000001c5a5a7276 */ /* 0x000fe4000780001d */
[----:B------:R-:W-:Y:S02]  /*a6c0*/  FSEL R87, R87, -INF , !P0 ;  /* 0xff80000057577808 */ /* 0x000fe40004000000 */
[----:B------:R-:W-:-:S02]  /*a6d0*/  FMNMX3 R90, R90, R30, R31, !PT ;  /* 0x0000001e5a5a7276 */ /* 0x000fc4000780001f */
[----:B------:R-:W-:Y:S02]  /*a6e0*/  ISETP.GT.U32.AND P0, PT, R166, R2, PT ;  /* 0x00000002a600720c */ /* 0x000fe40003f04070 */
        /* <DEDUP_REMOVED lines=9> */
[----:B------:R-:W-:Y:S02]  /*a780*/  ISETP.GT.U32.AND P0, PT, R174, R2, PT ;  /* 0x00000002ae00720c */ /* 0x000fe40003f04070 */
[----:B------:R-:W-:Y:S01]  /*a790*/  FMNMX3 R90, R90, R40, R41, !PT ;  /* 0x000000285a5a7276 */ /* 0x000fe20007800029 */
[----:B------:R-:W-:Y:S01]  /*a7a0*/  FMUL R91, R93, UR58 ;  /* 0x0000003a5d5b7c20 */ /* 0x000fe20008400000 */
[----:B------:R-:W-:-:S02]  /*a7b0*/  ISETP.GT.U32.AND P2, PT, R172, R2, PT ;  /* 0x00000002ac00720c */ /* 0x000fc40003f44070 */
[----:B------:R-:W-:Y:S02]  /*a7c0*/  ISETP.GT.U32.AND.EX P0, PT, R179, RZ, PT, P0 ;  /* 0x000000ffb300720c */ /* 0x000fe40003f04100 */
[----:B------:R-:W-:Y:S02]  /*a7d0*/  FMNMX3 R90, R90, R42, R43, !PT ;  /* 0x0000002a5a5a7276 */ /* 0x000fe4000780002b */
[----:B------:R-:W-:Y:S02]  /*a7e0*/  ISETP.GT.U32.AND.EX P2, PT, R177, RZ, PT, P2 ;  /* 0x000000ffb100720c */ /* 0x000fe40003f44120 */
[----:B------:R-:W-:Y:S02]  /*a7f0*/  FSEL R91, R91, -INF , !P0 ;  /* 0xff8000005b5b7808 */ /* 0x000fe40004000000 */
[----:B------:R-:W-:Y:S02]  /*a800*/  ISETP.GT.U32.AND P0, PT, R178, R2, PT ;  /* 0x00000002b200720c */ /* 0x000fe40003f04070 */
[----:B------:R-:W-:Y:S01]  /*a810*/  FMNMX3 R90, R90, R44, R45, !PT ;  /* 0x0000002c5a5a7276 */ /* 0x000fe2000780002d */
[----:B------:R-:W-:Y:S01]  /*a820*/  FMUL R93, R95, UR58 ;  /* 0x0000003a5f5d7c20 */ /* 0x000fe20008400000 */
[----:B------:R-:W-:-:S02]  /*a830*/  FSEL R65, R92, -INF , !P2 ;  /* 0xff8000005c417808 */ /* 0x000fc40005000000 */
[----:B------:R-:W-:Y:S02]  /*a840*/  ISETP.GT.U32.AND P2, PT, R176, R2, PT ;  /* 0x00000002b000720c */ /* 0x000fe40003f44070 */
[----:B------:R-:W-:Y:S02]  /*a850*/  ISETP.GT.U32.AND.EX P0, PT, R183, RZ, PT, P0 ;  /* 0x000000ffb700720c */ /* 0x000fe40003f04100 */
[----:B------:R-:W-:Y:S01]  /*a860*/  FMNMX3 R90, R90, R46, R47, !PT ;  /* 0x0000002e5a5a7276 */ /* 0x000fe2000780002f */
[----:B------:R-:W-:Y:S01]  /*a870*/  FMUL R92, R94, UR58 ;  /* 0x0000003a5e5c7c20 */ /* 0x000fe20008400000 */
[----:B------:R-:W-:Y:S02]  /*a880*/  ISETP.GT.U32.AND.EX P2, PT, R181, RZ, PT, P2 ;  /* 0x000000ffb500720c */ /* 0x000fe40003f44120 */
[----:B------:R-:W-:Y:S02]  /*a890*/  FSEL R93, R93, -INF , !P0 ;  /* 0xff8000005d5d7808 */ /* 0x000fe40004000000 */
[----:B------:R-:W-:-:S02]  /*a8a0*/  FMNMX3 R90, R90, R48, R49, !PT ;  /* 0x000000305a5a7276 */ /* 0x000fc40007800031 */
[-C--:B------:R-:W-:Y:S01]  /*a8b0*/  ISETP.GT.U32.AND P0, PT, R182, R2.reuse, PT ;  /* 0x00000002b600720c */ /* 0x080fe20003f04070 */
[----:B------:R-:W-:Y:S01]  /*a8c0*/  FMUL R95, R97, UR58 ;  /* 0x0000003a615f7c20 */ /* 0x000fe20008400000 */
[----:B------:R-:W-:Y:S02]  /*a8d0*/  FSEL R92, R92, -INF , !P2 ;  /* 0xff8000005c5c7808 */ /* 0x000fe40005000000 */
[----:B------:R-:W-:Y:S02]  /*a8e0*/  ISETP.GT.U32.AND P2, PT, R180, R2, PT ;  /* 0x00000002b400720c */ /* 0x000fe40003f44070 */
[----:B------:R-:W-:Y:S02]  /*a8f0*/  FMNMX3 R90, R90, R50, R51, !PT ;  /* 0x000000325a5a7276 */ /* 0x000fe40007800033 */
[----:B------:R-:W-:Y:S01]  /*a900*/  ISETP.GT.U32.AND.EX P0, PT, R187, RZ, PT, P0 ;  /* 0x000000ffbb00720c */ /* 0x000fe20003f04100 */
[----:B------:R-:W-:Y:S01]  /*a910*/  FMUL R94, R96, UR58 ;  /* 0x0000003a605e7c20 */ /* 0x000fe20008400000 */
[----:B------:R-:W-:-:S02]  /*a920*/  ISETP.GT.U32.AND.EX P2, PT, R185, RZ, PT, P2 ;  /* 0x000000ffb900720c */ /* 0x000fc40003f44120 */
[----:B------:R-:W-:Y:S02]  /*a930*/  FMNMX3 R90, R90, R52, R53, !PT ;  /* 0x000000345a5a7276 */ /* 0x000fe40007800035 */
[----:B------:R-:W-:Y:S02]  /*a940*/  FSEL R95, R95, -INF , !P0 ;  /* 0xff8000005f5f7808 */ /* 0x000fe40004000000 */
[----:B------:R-:W-:Y:S01]  /*a950*/  ISETP.GT.U32.AND P0, PT, R186, R2, PT ;  /* 0x00000002ba00720c */ /* 0x000fe20003f04070 */
[----:B------:R-:W-:Y:S01]  /*a960*/  FMUL R97, R99, UR58 ;  /* 0x0000003a63617c20 */ /* 0x000fe20008400000 */
[----:B------:R-:W-:Y:S02]  /*a970*/  FSEL R94, R94, -INF , !P2 ;  /* 0xff8000005e5e7808 */ /* 0x000fe40005000000 */
[----:B------:R-:W-:Y:S02]  /*a980*/  FMNMX3 R90, R90, R54, R55, !PT ;  /* 0x000000365a5a7276 */ /* 0x000fe40007800037 */
[----:B------:R-:W-:-:S02]  /*a990*/  ISETP.GT.U32.AND P2, PT, R184, R2, PT ;  /* 0x00000002b800720c */ /* 0x000fc40003f44070 */
[----:B------:R-:W-:Y:S01]  /*a9a0*/  ISETP.GT.U32.AND.EX P0, PT, R191, RZ, PT, P0 ;  /* 0x000000ffbf00720c */ /* 0x000fe20003f04100 */
[----:B------:R-:W-:Y:S01]  /*a9b0*/  FMUL R96, R98, UR58 ;  /* 0x0000003a62607c20 */ /* 0x000fe20008400000 */
[----:B------:R-:W-:Y:S02]  /*a9c0*/  FMNMX3 R90, R90, R56, R57, !PT ;  /* 0x000000385a5a7276 */ /* 0x000fe40007800039 */
[----:B------:R-:W-:Y:S02]  /*a9d0*/  ISETP.GT.U32.AND.EX P2, PT, R189, RZ, PT, P2 ;  /* 0x000000ffbd00720c */ /* 0x000fe40003f44120 */
[----:B------:R-:W-:Y:S02]  /*a9e0*/  FSEL R97, R97, -INF , !P0 ;  /* 0xff80000061617808 */ /* 0x000fe40004000000 */
[----:B------:R-:W-:Y:S02]  /*a9f0*/  ISETP.GT.U32.AND P0, PT, R190, R2, PT ;  /* 0x00000002be00720c */ /* 0x000fe40003f04070 */
[----:B------:R-:W-:Y:S01]  /*aa00*/  FMNMX3 R90, R90, R61, R58, !PT ;  /* 0x0000003d5a5a7276 */ /* 0x000fe2000780003a */
[----:B------:R-:W-:Y:S01]  /*aa10*/  FMUL R99, R101, UR58 ;  /* 0x0000003a65637c20 */ /* 0x000fe20008400000 */
[----:B------:R-:W-:-:S02]  /*aa20*/  FSEL R96, R96, -INF , !P2 ;  /* 0xff80000060607808 */ /* 0x000fc40005000000 */
[-C--:B------:R-:W-:Y:S02]  /*aa30*/  ISETP.GT.U32.AND P2, PT, R188, R2.reuse, PT ;  /* 0x00000002bc00720c */ /* 0x080fe40003f44070 */
[----:B------:R-:W-:Y:S01]  /*aa40*/  ISETP.GT.U32.AND.EX P0, PT, R195, RZ, PT, P0 ;  /* 0x000000ffc300720c */ /* 0x000fe20003f04100 */
[----:B------:R-:W-:Y:S01]  /*aa50*/  FMUL R98, R100, UR58 ;  /* 0x0000003a64627c20 */ /* 0x000fe20008400000 */
[----:B------:R-:W-:Y:S02]  /*aa60*/  FMNMX3 R90, R90, R59, R60, !PT ;  /* 0x0000003b5a5a7276 */ /* 0x000fe4000780003c */
[----:B------:R-:W-:Y:S02]  /*aa70*/  ISETP.GT.U32.AND.EX P2, PT, R193, RZ, PT, P2 ;  /* 0x000000ffc100720c */ /* 0x000fe40003f44120 */
[----:B------:R-:W-:Y:S02]  /*aa80*/  FSEL R99, R99, -INF , !P0 ;  /* 0xff80000063637808 */ /* 0x000fe40004000000 */
[----:B------:R-:W-:-:S02]  /*aa90*/  ISETP.GT.U32.AND P0, PT, R194, R2, PT ;  /* 0x00000002c200720c */ /* 0x000fc40003f04070 */
[----:B------:R-:W-:Y:S01]  /*aaa0*/  FMNMX3 R90, R90, R62, R66, !PT ;  /* 0x0000003e5a5a7276 */ /* 0x000fe20007800042 */
[----:B------:R-:W-:Y:S01]  /*aab0*/  FMUL R101, R103, UR58 ;  /* 0x0000003a67657c20 */ /* 0x000fe20008400000 */
[----:B------:R-:W-:Y:S02]  /*aac0*/  FSEL R98, R98, -INF , !P2 ;  /* 0xff80000062627808 */ /* 0x000fe40005000000 */
[----:B------:R-:W-:Y:S02]  /*aad0*/  ISETP.GT.U32.AND P2, PT, R192, R2, PT ;  /* 0x00000002c000720c */ /* 0x000fe40003f44070 */
[----:B------:R-:W-:Y:S02]  /*aae0*/  ISETP.GT.U32.AND.EX P0, PT, R199, RZ, PT, P0 ;  /* 0x000000ffc700720c */ /* 0x000fe40003f04100 */
[----:B------:R-:W-:Y:S01]  /*aaf0*/  FMNMX3 R90, R90, R67, R68, !PT ;  /* 0x000000435a5a7276 */ /* 0x000fe20007800044 */
[----:B------:R-:W-:Y:S01]  /*ab00*/  FMUL R100, R102, UR58 ;  /* 0x0000003a66647c20 */ /* 0x000fe20008400000 */
[----:B------:R-:W-:-:S02]  /*ab10*/  ISETP.GT.U32.AND.EX P2, PT, R197, RZ, PT, P2 ;  /* 0x000000ffc500720c */ /* 0x000fc40003f44120 */
[----:B------:R-:W-:Y:S02]  /*ab20*/  FSEL R101, R101, -INF , !P0 ;  /* 0xff80000065657808 */ /* 0x000fe40004000000 */
[----:B------:R-:W-:Y:S02]  /*ab30*/  FMNMX3 R90, R90, R69, R70, !PT ;  /* 0x000000455a5a7276 */ /* 0x000fe40007800046 */
[-C--:B------:R-:W-:Y:S01]  /*ab40*/  ISETP.GT.U32.AND P0, PT, R198, R2.reuse, PT ;  /* 0x00000002c600720c */ /* 0x080fe20003f04070 */
[----:B------:R-:W-:Y:S01]  /*ab50*/  FMUL R103, R105, UR58 ;  /* 0x0000003a69677c20 */ /* 0x000fe20008400000 */
[----:B------:R-:W-:Y:S02]  /*ab60*/  FSEL R100, R100, -INF , !P2 ;  /* 0xff80000064647808 */ /* 0x000fe40005000000 */
[----:B------:R-:W-:Y:S02]  /*ab70*/  ISETP.GT.U32.AND P2, PT, R196, R2, PT ;  /* 0x00000002c400720c */ /* 0x000fe40003f44070 */
[----:B------:R-:W-:-:S02]  /*ab80*/  FMNMX3 R90, R90, R71, R72, !PT ;  /* 0x000000475a5a7276 */ /* 0x000fc40007800048 */
[----:B------:R-:W-:Y:S01]  /*ab90*/  ISETP.GT.U32.AND.EX P0, PT, R203, RZ, PT, P0 ;  /* 0x000000ffcb00720c */ /* 0x000fe20003f04100 */
[----:B------:R-:W-:Y:S01]  /*aba0*/  FMUL R102, R104, UR58 ;  /* 0x0000003a68667c20 */ /* 0x000fe20008400000 */
[----:B------:R-:W-:Y:S02]  /*abb0*/  ISETP.GT.U32.AND.EX P2, PT, R201, RZ, PT, P2 ;  /* 0x000000ffc900720c */ /* 0x000fe40003f44120 */
[----:B------:R-:W-:Y:S02]  /*abc0*/  FMNMX3 R90, R90, R73, R74, !PT ;  /* 0x000000495a5a7276 */ /* 0x000fe4000780004a */
[----:B------:R-:W-:Y:S02]  /*abd0*/  FSEL R103, R103, -INF , !P0 ;  /* 0xff80000067677808 */ /* 0x000fe40004000000 */
[-C--:B------:R-:W-:Y:S02]  /*abe0*/  ISETP.GT.U32.AND P0, PT, R202, R2.reuse, PT ;  /* 0x00000002ca00720c */ /* 0x080fe40003f04070 */
[----:B------:R-:W-:Y:S01]  /*abf0*/  FSEL R80, R80, -INF , !P1 ;  /* 0xff80000050507808 */ /* 0x000fe20004800000 */
[----:B------:R-:W-:Y:S01]  /*ac00*/  FMUL R105, R107, UR58 ;  /* 0x0000003a6b697c20 */ /* 0x000fe20008400000 */
[----:B------:R-:W-:-:S02]  /*ac10*/  ISETP.GT.U32.AND P1, PT, R152, R2, PT ;  /* 0x000000029800720c */ /* 0x000fc40003f24070 */
[----:B------:R-:W-:Y:S02]  /*ac20*/  FSEL R102, R102, -INF , !P2 ;  /* 0xff80000066667808 */ /* 0x000fe40005000000 */
[----:B------:R-:W-:Y:S02]  /*ac30*/  FMNMX3 R90, R90, R75, R76, !PT ;  /* 0x0000004b5a5a7276 */ /* 0x000fe4000780004c */
[----:B------:R-:W-:Y:S01]  /*ac40*/  ISETP.GT.U32.AND P2, PT, R200, R2, PT ;  /* 0x00000002c800720c */ /* 0x000fe20003f44070 */
[----:B------:R-:W-:Y:S01]  /*ac50*/  FMUL R82, R82, UR58 ;  /* 0x0000003a52527c20 */ /* 0x000fe20008400000 */
[----:B------:R-:W-:Y:S01]  /*ac60*/  ISETP.GT.U32.AND.EX P0, PT, R207, RZ, PT, P0 ;  /* 0x000000ffcf00720c */ /* 0x000fe20003f04100 */
[----:B------:R-:W-:Y:S01]  /*ac70*/  FMUL R104, R106, UR58 ;  /* 0x0000003a6a687c20 */ /* 0x000fe20008400000 */
[----:B------:R-:W-:Y:S02]  /*ac80*/  ISETP.GT.U32.AND.EX P1, PT, R157, RZ, PT, P1 ;  /* 0x000000ff9d00720c */ /* 0x000fe40003f24110 */
[----:B------:R-:W-:-:S02]  /*ac90*/  FMNMX3 R90, R90, R77, R78, !PT ;  /* 0x0000004d5a5a7276 */ /* 0x000fc4000780004e */
[----:B------:R-:W-:Y:S02]  /*aca0*/  ISETP.GT.U32.AND.EX P2, PT, R205, RZ, PT, P2 ;  /* 0x000000ffcd00720c */ /* 0x000fe40003f44120 */
[----:B------:R-:W-:Y:S02]  /*acb0*/  FSEL R105, R105, -INF , !P0 ;  /* 0xff80000069697808 */ /* 0x000fe40004000000 */
[----:B------:R-:W-:Y:S02]  /*acc0*/  ISETP.GT.U32.AND P0, PT, R206, R2, PT ;  /* 0x00000002ce00720c */ /* 0x000fe40003f04070 */
[----:B------:R-:W-:Y:S02]  /*acd0*/  FSEL R82, R82, -INF , !P1 ;  /* 0xff80000052527808 */ /* 0x000fe40004800000 */
        /* <DEDUP_REMOVED lines=30> */
[----:B------:R-:W-:Y:S01]  /*aec0*/  ISETP.GT.U32.AND P0, PT, R218, R2, PT ;  /* 0x00000002da00720c */ /* 0x000fe20003f04070 */
[----:B------:R-:W-:Y:S01]  /*aed0*/  FMUL R113, R114, UR58 ;  /* 0x0000003a72717c20 */ /* 0x000fe20008400000 */
[----:B------:R-:W-:Y:S01]  /*aee0*/  FSEL R110, R110, -INF , !P2 ;  /* 0xff8000006e6e7808 */ /* 0x000fe20005000000 */
[----:B------:R-:W-:Y:S01]  /*aef0*/  FMUL R114, R115, UR58 ;  /* 0x0000003a73727c20 */ /* 0x000fe20008400000 */
[----:B------:R-:W-:-:S02]  /*af00*/  FMNMX3 R90, R90, R91, R92, !PT ;  /* 0x0000005b5a5a7276 */ /* 0x000fc4000780005c */
[-C--:B------:R-:W-:Y:S02]  /*af10*/  ISETP.GT.U32.AND P2, PT, R216, R2.reuse, PT ;  /* 0x00000002d800720c */ /* 0x080fe40003f44070 */
[----:B------:R-:W-:Y:S02]  /*af20*/  ISETP.GT.U32.AND.EX P0, PT, R223, RZ, PT, P0 ;  /* 0x000000ffdf00720c */ /* 0x000fe40003f04100 */
        /* <DEDUP_REMOVED lines=8> */
[----:B------:R-:W-:Y:S01]  /*afb0*/  ISETP.GT.U32.AND.EX P0, PT, R227, RZ, PT, P0 ;  /* 0x000000ffe300720c */ /* 0x000fe20003f04100 */
[----:B------:R-:W-:Y:S01]  /*afc0*/  FMUL R116, R116, UR58 ;  /* 0x0000003a74747c20 */ /* 0x000fe20008400000 */
[----:B------:R-:W-:Y:S02]  /*afd0*/  FMNMX3 R90, R90, R97, R98, !PT ;  /* 0x000000615a5a7276 */ /* 0x000fe40007800062 */
[----:B------:R-:W-:-:S02]  /*afe0*/  ISETP.GT.U32.AND.EX P2, PT, R225, RZ, PT, P2 ;  /* 0x000000ffe100720c */ /* 0x000fc40003f44120 */
[----:B------:R-:W-:Y:S02]  /*aff0*/  FSEL R138, R117, -INF , !P0 ;  /* 0xff800000758a7808 */ /* 0x000fe40004000000 */
[-C--:B------:R-:W-:Y:S02]  /*b000*/  ISETP.GT.U32.AND P0, PT, R226, R2.reuse, PT ;  /* 0x00000002e200720c */ /* 0x080fe40003f04070 */
[----:B------:R-:W-:Y:S01]  /*b010*/  FMNMX3 R90, R90, R99, R100, !PT ;  /* 0x000000635a5a7276 */ /* 0x000fe20007800064 */
[----:B------:R-:W-:Y:S01]  /*b020*/  FMUL R119, R119, UR58 ;  /* 0x0000003a77777c20 */ /* 0x000fe20008400000 */
[----:B------:R-:W-:Y:S02]  /*b030*/  FSEL R141, R116, -INF , !P2 ;  /* 0xff800000748d7808 */ /* 0x000fe40005000000 */
[----:B------:R-:W-:Y:S02]  /*b040*/  ISETP.GT.U32.AND P2, PT, R224, R2, PT ;  /* 0x00000002e000720c */ /* 0x000fe40003f44070 */
[----:B------:R-:W-:-:S02]  /*b050*/  ISETP.GT.U32.AND.EX P0, PT, R231, RZ, PT, P0 ;  /* 0x000000ffe700720c */ /* 0x000fc40003f04100 */
[----:B------:R-:W-:Y:S01]  /*b060*/  FMNMX3 R90, R90, R101, R102, !PT ;  /* 0x000000655a5a7276 */ /* 0x000fe20007800066 */
[----:B------:R-:W-:Y:S01]  /*b070*/  FMUL R118, R118, UR58 ;  /* 0x0000003a76767c20 */ /* 0x000fe20008400000 */
[----:B------:R-:W-:Y:S02]  /*b080*/  ISETP.GT.U32.AND.EX P2, PT, R229, RZ, PT, P2 ;  /* 0x000000ffe500720c */ /* 0x000fe40003f44120 */
[----:B------:R-:W-:Y:S02]  /*b090*/  FSEL R119, R119, -INF , !P0 ;  /* 0xff80000077777808 */ /* 0x000fe40004000000 */
[----:B------:R-:W-:Y:S02]  /*b0a0*/  FMNMX3 R90, R90, R103, R104, !PT ;  /* 0x000000675a5a7276 */ /* 0x000fe40007800068 */
[----:B------:R-:W-:Y:S02]  /*b0b0*/  ISETP.GT.U32.AND P0, PT, R230, R2, PT ;  /* 0x00000002e600720c */ /* 0x000fe40003f04070 */
[----:B------:R-:W-:Y:S01]  /*b0c0*/  FSEL R140, R118, -INF , !P2 ;  /* 0xff800000768c7808 */ /* 0x000fe20005000000 */
[----:B------:R-:W-:Y:S01]  /*b0d0*/  FMUL R118, R121, UR58 ;  /* 0x0000003a79767c20 */ /* 0x000fe20008400000 */
[----:B------:R-:W-:-:S02]  /*b0e0*/  FMNMX3 R90, R90, R105, R106, !PT ;  /* 0x000000695a5a7276 */ /* 0x000fc4000780006a */
[-C--:B------:R-:W-:Y:S02]  /*b0f0*/  ISETP.GT.U32.AND P2, PT, R228, R2.reuse, PT ;  /* 0x00000002e400720c */ /* 0x080fe40003f44070 */
[----:B------:R-:W-:Y:S01]  /*b100*/  ISETP.GT.U32.AND.EX P0, PT, R234, RZ, PT, P0 ;  /* 0x000000ffea00720c */ /* 0x000fe20003f04100 */
[----:B------:R-:W-:Y:S01]  /*b110*/  FMUL R120, R120, UR58 ;  /* 0x0000003a78787c20 */ /* 0x000fe20008400000 */
[----:B------:R-:W-:Y:S02]  /*b120*/  FMNMX3 R90, R90, R107, R108, !PT ;  /* 0x0000006b5a5a7276 */ /* 0x000fe4000780006c */
[----:B------:R-:W-:Y:S02]  /*b130*/  ISETP.GT.U32.AND.EX P2, PT, R233, RZ, PT, P2 ;  /* 0x000000ffe900720c */ /* 0x000fe40003f44120 */
[----:B------:R-:W-:Y:S02]  /*b140*/  FSEL R118, R118, -INF , !P0 ;  /* 0xff80000076767808 */ /* 0x000fe40004000000 */
[----:B------:R-:W-:Y:S01]  /*b150*/  ISETP.GT.U32.AND P0, PT, R235, R2, PT ;  /* 0x00000002eb00720c */ /* 0x000fe20003f04070 */
[----:B------:R-:W-:Y:S01]  /*b160*/  FMUL R117, R123, UR58 ;  /* 0x0000003a7b757c20 */ /* 0x000fe20008400000 */
[----:B------:R-:W-:-:S02]  /*b170*/  FMNMX3 R90, R90, R109, R110, !PT ;  /* 0x0000006d5a5a7276 */ /* 0x000fc4000780006e */
[----:B------:R-:W-:Y:S02]  /*b180*/  FSEL R139, R120, -INF , !P2 ;  /* 0xff800000788b7808 */ /* 0x000fe40005000000 */
[----:B------:R-:W-:Y:S02]  /*b190*/  ISETP.GT.U32.AND P2, PT, R232, R2, PT ;  /* 0x00000002e800720c */ /* 0x000fe40003f44070 */
[----:B------:R-:W-:Y:S01]  /*b1a0*/  ISETP.GT.U32.AND.EX P0, PT, R238, RZ, PT, P0 ;  /* 0x000000ffee00720c */ /* 0x000fe20003f04100 */
[----:B------:R-:W-:Y:S01]  /*b1b0*/  FMUL R122, R122, UR58 ;  /* 0x0000003a7a7a7c20 */ /* 0x000fe20008400000 */
[----:B------:R-:W-:Y:S02]  /*b1c0*/  FMNMX3 R90, R90, R111, R113, !PT ;  /* 0x0000006f5a5a7276 */ /* 0x000fe40007800071 */
[----:B------:R-:W-:Y:S02]  /*b1d0*/  ISETP.GT.U32.AND.EX P2, PT, R236, RZ, PT, P2 ;  /* 0x000000ffec00720c */ /* 0x000fe40003f44120 */
[----:B------:R-:W-:-:S02]  /*b1e0*/  FSEL R117, R117, -INF , !P0 ;  /* 0xff80000075757808 */ /* 0x000fc40004000000 */
[----:B------:R-:W-:Y:S02]  /*b1f0*/  ISETP.GT.U32.AND P0, PT, R239, R2, PT ;  /* 0x00000002ef00720c */ /* 0x000fe40003f04070 */
        /* <DEDUP_REMOVED lines=9> */
[-C--:B------:R-:W-:Y:S02]  /*b290*/  ISETP.GT.U32.AND P0, PT, R241, R2.reuse, PT ;  /* 0x00000002f100720c */ /* 0x080fe40003f04070 */
[----:B------:R-:W-:Y:S01]  /*b2a0*/  FMNMX3 R115, R90, R119, R139, !PT ;  /* 0x000000775a737276 */ /* 0x000fe2000780008b */
[----:B------:R-:W-:Y:S01]  /*b2b0*/  FMUL R125, R126, UR58 ;  /* 0x0000003a7e7d7c20 */ /* 0x000fe20008400000 */
[----:B------:R-:W-:Y:S02]  /*b2c0*/  FSEL R121, R121, -INF , !P2 ;  /* 0xff80000079797808 */ /* 0x000fe40005000000 */
[-C--:B------:R-:W-:Y:S02]  /*b2d0*/  ISETP.GT.U32.AND P1, PT, R245, R2.reuse, PT ;  /* 0x00000002f500720c */ /* 0x080fe40003f24070 */
[----:B------:R-:W-:-:S02]  /*b2e0*/  ISETP.GT.U32.AND P2, PT, R243, R2, PT ;  /* 0x00000002f300720c */ /* 0x000fc40003f44070 */
[----:B------:R-:W-:Y:S02]  /*b2f0*/  ISETP.GT.U32.AND.EX P0, PT, R244, RZ, PT, P0 ;  /* 0x000000fff400720c */ /* 0x000fe40003f04100 */
[----:B------:R-:W-:Y:S01]  /*b300*/  FMNMX3 R90, R115, R118, R122, !PT ;  /* 0x00000076735a7276 */ /* 0x000fe2000780007a */
[----:B------:R-:W-:Y:S01]  /*b310*/  FMUL R124, R127, UR58 ;  /* 0x0000003a7f7c7c20 */ /* 0x000fe20008400000 */
[----:B------:R-:W-:Y:S01]  /*b320*/  FMUL R123, R128, UR58 ;  /* 0x0000003a807b7c20 */ /* 0x000fe20008400000 */
[C---:B------:R-:W-:Y:S02]  /*b330*/  LOP3.LUT P5, RZ, R0.reuse, 0x80000000, RZ, 0xc0, !PT ;  /* 0x8000000000ff7812 */ /* 0x040fe400078ac0ff */
[----:B------:R-:W-:Y:S02]  /*b340*/  LOP3.LUT P4, RZ, R0, 0x40000000, RZ, 0xc0, !PT ;  /* 0x4000000000ff7812 */ /* 0x000fe4000788c0ff */
[----:B------:R-:W-:Y:S02]  /*b350*/  ISETP.GT.U32.AND.EX P1, PT, R247, RZ, PT, P1 ;  /* 0x000000fff700720c */ /* 0x000fe40003f24110 */
[----:B------:R-:W-:-:S02]  /*b360*/  ISETP.GT.U32.AND.EX P2, PT, R246, RZ, PT, P2 ;  /* 0x000000fff600720c */ /* 0x000fc40003f44120 */
[----:B------:R-:W-:Y:S02]  /*b370*/  FSEL R125, R125, -INF , !P0 ;  /* 0xff8000007d7d7808 */ /* 0x000fe40004000000 */
[----:B------:R-:W-:Y:S01]  /*b380*/  FMNMX3 R90, R90, R117, R121, !PT ;  /* 0x000000755a5a7276 */ /* 0x000fe20007800079 */
[----:B------:R-:W-:Y:S01]  /*b390*/  FMUL R120, R129, UR58 ;  /* 0x0000003a81787c20 */ /* 0x000fe20008400000 */
[----:B------:R-:W-:Y:S01]  /*b3a0*/  FMUL R115, R130, UR58 ;  /* 0x0000003a82737c20 */ /* 0x000fe20008400000 */
[----:B------:R-:W-:Y:S02]  /*b3b0*/  LOP3.LUT P3, RZ, R0, 0x20000000, RZ, 0xc0, !PT ;  /* 0x2000000000ff7812 */ /* 0x000fe4000786c0ff */
[----:B------:R-:W-:Y:S02]  /*b3c0*/  ISETP.GT.U32.AND.EX P4, PT, R249, RZ, PT, P4 ;  /* 0x000000fff900720c */ /* 0x000fe40003f84140 */
[----:B------:R-:W-:Y:S02]  /*b3d0*/  ISETP.GT.U32.AND.EX P5, PT, R248, RZ, PT, P5 ;  /* 0x000000fff800720c */ /* 0x000fe40003fa4150 */
[----:B------:R-:W-:-:S02]  /*b3e0*/  FSEL R124, R124, -INF , !P2 ;  /* 0xff8000007c7c7808 */ /* 0x000fc40005000000 */
[----:B------:R-:W-:Y:S02]  /*b3f0*/  FSEL R123, R123, -INF , !P1 ;  /* 0xff8000007b7b7808 */ /* 0x000fe40004800000 */
[----:B------:R-:W-:Y:S01]  /*b400*/  FMNMX3 R90, R90, R116, R125, !PT ;  /* 0x000000745a5a7276 */ /* 0x000fe2000780007d */
[----:B------:R-:W-:Y:S01]  /*b410*/  FMUL R112, R131, UR58 ;  /* 0x0000003a83707c20 */ /* 0x000fe20008400000 */
[----:B------:R-:W-:Y:S02]  /*b420*/  ISETP.GT.U32.AND.EX P3, PT, R250, RZ, PT, P3 ;  /* 0x000000fffa00720c */ /* 0x000fe40003f64130 */
[----:B------:R-:W-:Y:S02]  /*b430*/  FSEL R120, R120, -INF , !P5 ;  /* 0xff80000078787808 */ /* 0x000fe40006800000 */
[----:B------:R-:W-:Y:S02]  /*b440*/  FSEL R115, R115, -INF , !P4 ;  /* 0xff80000073737808 */ /* 0x000fe40006000000 */
[----:B------:R-:W-:-:S02]  /*b450*/  FMNMX3 R90, R90, R124, R123, !PT ;  /* 0x0000007c5a5a7276 */ /* 0x000fc4000780007b */
[----:B------:R-:W-:Y:S02]  /*b460*/  FSEL R112, R112, -INF , !P3 ;  /* 0xff80000070707808 */ /* 0x000fe40005800000 */
[----:B------:R-:W-:-:S04]  /*b470*/  FMNMX3 R90, R90, R120, R115, !PT ;  /* 0x000000785a5a7276 */ /* 0x000fc80007800073 */
[----:B------:R-:W-:-:S05]  /*b480*/  FMNMX3 R90, R90, R112, R137, !PT ;  /* 0x000000705a5a7276 */ /* 0x000fca0007800089 */
[--C-:B------:R-:W-:Y:S01]  /*b490*/  FADD R126, R251, -R90.reuse ;  /* 0x8000005afb7e7221 */ /* 0x100fe20000000000 */
[----:B------:R-:W-:-:S03]  /*b4a0*/  FADD R128, R3, -R90 ;  /* 0x8000005a03807221 */ /* 0x000fc60000000000 */
[----:B------:R-:W-:Y:S01]  /*b4b0*/  FMUL R127, R126, 1.4426950216293334961 ;  /* 0x3fb8aa3b7e7f7820 */ /* 0x000fe20000400000 */
[--C-:B------:R-:W-:Y:S02]  /*b4c0*/  FADD R126, R134, -R90.reuse ;  /* 0x8000005a867e7221 */ /* 0x100fe40000000000 */
[----:B------:R1:W5:Y:S04]  /*b4d0*/  LDL.LU R134, [R1+0x134] ;  /* 0x0001340001867983 */ /* 0x0003680000300800 */
[----:B------:R1:W5:Y:S01]  /*b4e0*/  LDL.LU R3, [R1+0x130] ;  /* 0x0001300001037983 */ /* 0x0003620000300800 */
[----:B------:R-:W-:Y:S01]  /*b4f0*/  FMUL R129, R128, 1.4426950216293334961 ;  /* 0x3fb8aa3b80817820 */ /* 0x000fe20000400000 */
[----:B------:R-:W-:-:S04]  /*b500*/  FADD R128, R5, -R90 ;  /* 0x8000005a05807221 */ /* 0x000fc80000000000 */
[----:B------:R-:W-:Y:S01]  /*b510*/  FMUL R130, R128, 1.4426950216293334961 ;  /* 0x3fb8aa3b80827820 */ /* 0x000fe20000400000 */
[----:B------:R-:W-:-:S04]  /*b520*/  FADD R128, R6, -R90 ;  /* 0x8000005a06807221 */ /* 0x000fc80000000000 */
[----:B------:R-:W-:Y:S01]  /*b530*/  FMUL R131, R128, 1.4426950216293334961 ;  /* 0x3fb8aa3b80837820 */ /* 0x000fe20000400000 */
[----:B------:R-:W-:-:S04]  /*b540*/  FADD R128, R7, -R90 ;  /* 0x8000005a07807221 */ /* 0x000fc80000000000 */
[----:B------:R-:W-:Y:S01]  /*b550*/  FMUL R142, R128, 1.4426950216293334961 ;  /* 0x3fb8aa3b808e7820 */ /* 0x000fe20000400000 */
[----:B------:R-:W-:-:S04]  /*b560*/  FADD R128, R8, -R90 ;  /* 0x8000005a08807221 */ /* 0x000fc80000000000 */
[----:B------:R-:W-:Y:S01]  /*b570*/  FMUL R143, R128, 1.4426950216293334961 ;  /* 0x3fb8aa3b808f7820 */ /* 0x000fe20000400000 */
[--C-:B------:R-:W-:Y:S01]  /*b580*/  FADD R128, R9, -R90.reuse ;  /* 0x8000005a09807221 */ /* 0x100fe20000000000 */
[----:B------:R2:W-:Y:S01]  /*b590*/  MUFU.EX2 R5, R129 ;  /* 0x0000008100057308 */ /* 0x0005e20000000800 */
[--C-:B------:R-:W-:Y:S02]  /*b5a0*/  FADD R16, R16, -R90.reuse ;  /* 0x8000005a10107221 */ /* 0x100fe40000000000 */
[----:B--2---:R-:W-:Y:S01]  /*b5b0*/  FMUL R129, R128, 1.4426950216293334961 ;  /* 0x3fb8aa3b80817820 */ /* 0x004fe20000400000 */
[----:B------:R-:W-:-:S04]  /*b5c0*/  FADD R128, R10, -R90 ;  /* 0x8000005a0a807221 */ /* 0x000fc80000000000 */
[----:B------:R2:W-:Y:S01]  /*b5d0*/  MUFU.EX2 R6, R130 ;  /* 0x0000008200067308 */ /* 0x0005e20000000800 */
[--C-:B------:R-:W-:Y:S01]  /*b5e0*/  FADD R32, R32, -R90.reuse ;  /* 0x8000005a20207221 */ /* 0x100fe20000000000 */
[----:B--2---:R-:W-:Y:S01]  /*b5f0*/  FMUL R130, R128, 1.4426950216293334961 ;  /* 0x3fb8aa3b80827820 */ /* 0x004fe20000400000 */
[----:B------:R-:W-:-:S05]  /*b600*/  FADD R128, R11, -R90 ;  /* 0x8000005a0b807221 */ /* 0x000fca0000000000 */
[----:B------:R2:W-:Y:S01]  /*b610*/  MUFU.EX2 R11, R130 ;  /* 0x00000082000b7308 */ /* 0x0005e20000000800 */
[----:B------:R-:W3:Y:S01]  /*b620*/  S2R R149, SR_TID.X ;  /* 0x0000000000957919 */ /* 0x000ee20000002100 */
[--C-:B------:R-:W-:Y:S01]  /*b630*/  FADD R40, R40, -R90.reuse ;  /* 0x8000005a28287221 */ /* 0x100fe20000000000 */
[----:B--2---:R-:W-:Y:S01]  /*b640*/  FMUL R130, R16, 1.4426950216293334961 ;  /* 0x3fb8aa3b10827820 */ /* 0x004fe20000400000 */
[----:B------:R-:W-:-:S04]  /*b650*/  FADD R16, R17, -R90 ;  /* 0x8000005a11107221 */ /* 0x000fc80000000000 */
[----:B------:R2:W-:Y:S01]  /*b660*/  MUFU.EX2 R17, R130 ;  /* 0x0000008200117308 */ /* 0x0005e20000000800 */
[--C-:B------:R-:W-:Y:S01]  /*b670*/  FADD R14, R14, -R90.reuse ;  /* 0x8000005a0e0e7221 */ /* 0x100fe20000000000 */
[--C-:B------:R-:W-:Y:S01]  /*b680*/  FADD R46, R46, -R90.reuse ;  /* 0x8000005a2e2e7221 */ /* 0x100fe20000000000 */
[----:B--2---:R-:W-:Y:S01]  /*b690*/  FMUL R130, R32, 1.4426950216293334961 ;  /* 0x3fb8aa3b20827820 */ /* 0x004fe20000400000 */
[----:B------:R-:W-:-:S04]  /*b6a0*/  FADD R32, R33, -R90 ;  /* 0x8000005a21207221 */ /* 0x000fc80000000000 */
[----:B------:R2:W-:Y:S01]  /*b6b0*/  MUFU.EX2 R10, R129 ;  /* 0x00000081000a7308 */ /* 0x0005e20000000800 */
[----:B------:R-:W-:-:S07]  /*b6c0*/  FADD R30, R30, -R90 ;  /* 0x8000005a1e1e7221 */ /* 0x000fce0000000000 */
[----:B------:R4:W-:Y:S01]  /*b6d0*/  MUFU.EX2 R33, R130 ;  /* 0x0000008200217308 */ /* 0x0009e20000000800 */
[----:B--2---:R-:W-:Y:S01]  /*b6e0*/  FMUL R129, R14, 1.4426950216293334961 ;  /* 0x3fb8aa3b0e817820 */ /* 0x004fe20000400000 */
[--C-:B------:R-:W-:Y:S01]  /*b6f0*/  FADD R14, R15, -R90.reuse ;  /* 0x8000005a0f0e7221 */ /* 0x100fe20000000000 */
[--C-:B------:R-:W-:Y:S01]  /*b700*/  FADD R52, R52, -R90.reuse ;  /* 0x8000005a34347221 */ /* 0x100fe20000000000 */
[----:B----4-:R-:W-:Y:S01]  /*b710*/  FMUL R130, R40, 1.4426950216293334961 ;  /* 0x3fb8aa3b28827820 */ /* 0x010fe20000400000 */
[----:B------:R-:W-:-:S03]  /*b720*/  FADD R40, R41, -R90 ;  /* 0x8000005a29287221 */ /* 0x000fc60000000000 */
[----:B------:R2:W-:Y:S01]  /*b730*/  MUFU.EX2 R15, R129 ;  /* 0x00000081000f7308 */ /* 0x0005e20000000800 */
[--C-:B------:R-:W-:Y:S01]  /*b740*/  FADD R38, R38, -R90.reuse ;  /* 0x8000005a26267221 */ /* 0x100fe20000000000 */
[----:B------:R-:W-:-:S06]  /*b750*/  FADD R50, R50, -R90 ;  /* 0x8000005a32327221 */ /* 0x000fcc0000000000 */
        /* <DEDUP_REMOVED lines=8> */
[--C-:B------:R-:W-:Y:S01]  /*b7e0*/  FADD R44, R44, -R90.reuse ;  /* 0x8000005a2c2c7221 */ /* 0x100fe20000000000 */
[----:B------:R-:W-:-:S05]  /*b7f0*/  FADD R53, R53, -R90 ;  /* 0x8000005a35357221 */ /* 0x000fca0000000000 */
[----:B------:R4:W-:Y:S01]  /*b800*/  MUFU.EX2 R47, R130 ;  /* 0x00000082002f7308 */ /* 0x0009e20000000800 */
[----:B--2---:R-:W-:Y:S01]  /*b810*/  FMUL R131, R128, 1.4426950216293334961 ;  /* 0x3fb8aa3b80837820 */ /* 0x004fe20000400000 */
[----:B------:R-:W-:-:S06]  /*b820*/  FADD R128, R12, -R90 ;  /* 0x8000005a0c807221 */ /* 0x000fcc0000000000 */
[----:B------:R2:W-:Y:S01]  /*b830*/  MUFU.EX2 R31, R129 ;  /* 0x00000081001f7308 */ /* 0x0005e20000000800 */
[----:B----4-:R-:W-:Y:S01]  /*b840*/  FMUL R130, R52, 1.4426950216293334961 ;  /* 0x3fb8aa3b34827820 */ /* 0x010fe20000400000 */
[--C-:B------:R-:W-:Y:S01]  /*b850*/  FADD R52, R56, -R90.reuse ;  /* 0x8000005a38347221 */ /* 0x100fe20000000000 */
[----:B------:R-:W-:Y:S01]  /*b860*/  FMUL R4, R4, 1.4426950216293334961 ;  /* 0x3fb8aa3b04047820 */ /* 0x000fe20000400000 */
[----:B------:R-:W-:-:S04]  /*b870*/  FADD R42, R42, -R90 ;  /* 0x8000005a2a2a7221 */ /* 0x000fc80000000000 */
[----:B------:R4:W-:Y:S01]  /*b880*/  MUFU.EX2 R8, R142 ;  /* 0x0000008e00087308 */ /* 0x0009e20000000800 */
[----:B--2---:R-:W-:Y:S01]  /*b890*/  FMUL R129, R38, 1.4426950216293334961 ;  /* 0x3fb8aa3b26817820 */ /* 0x004fe20000400000 */
[----:B------:R-:W-:Y:S01]  /*b8a0*/  FADD R38, R39, -R90 ;  /* 0x8000005a27267221 */ /* 0x000fe20000000000 */
[----:B------:R-:W-:Y:S01]  /*b8b0*/  FMUL R52, R52, 1.4426950216293334961 ;  /* 0x3fb8aa3b34347820 */ /* 0x000fe20000400000 */
[----:B------:R-:W-:-:S04]  /*b8c0*/  FMUL R53, R53, 1.4426950216293334961 ;  /* 0x3fb8aa3b35357820 */ /* 0x000fc80000400000 */
[----:B------:R2:W-:Y:S01]  /*b8d0*/  MUFU.EX2 R12, R131 ;  /* 0x00000083000c7308 */ /* 0x0005e20000000800 */
[----:B----4-:R-:W-:Y:S01]  /*b8e0*/  FMUL R142, R50, 1.4426950216293334961 ;  /* 0x3fb8aa3b328e7820 */ /* 0x010fe20000400000 */
[--C-:B------:R-:W-:Y:S01]  /*b8f0*/  FADD R50, R51, -R90.reuse ;  /* 0x8000005a33327221 */ /* 0x100fe20000000000 */
[----:B------:R-:W-:-:S05]  /*b900*/  FADD R59, R59, -R90 ;  /* 0x8000005a3b3b7221 */ /* 0x000fca0000000000 */
[----:B------:R4:W-:Y:S01]  /*b910*/  MUFU.EX2 R39, R129 ;  /* 0x0000008100277308 */ /* 0x0009e20000000800 */
[----:B--2---:R-:W-:Y:S01]  /*b920*/  FMUL R131, R34, 1.4426950216293334961 ;  /* 0x3fb8aa3b22837820 */ /* 0x004fe20000400000 */
[--C-:B------:R-:W-:Y:S01]  /*b930*/  FADD R34, R35, -R90.reuse ;  /* 0x8000005a23227221 */ /* 0x100fe20000000000 */
[----:B------:R-:W-:Y:S01]  /*b940*/  FMUL R126, R126, 1.4426950216293334961 ;  /* 0x3fb8aa3b7e7e7820 */ /* 0x000fe20000400000 */
[----:B------:R-:W-:Y:S01]  /*b950*/  FADD R48, R48, -R90 ;  /* 0x8000005a30307221 */ /* 0x000fe20000000000 */
[----:B----4-:R-:W-:-:S03]  /*b960*/  FMUL R129, R44, 1.4426950216293334961 ;  /* 0x3fb8aa3b2c817820 */ /* 0x010fc60000400000 */
[----:B------:R-:W-:Y:S01]  /*b970*/  MUFU.EX2 R51, R142 ;  /* 0x0000008e00337308 */ /* 0x000fe20000000800 */
[--C-:B------:R-:W-:Y:S01]  /*b980*/  FADD R44, R45, -R90.reuse ;  /* 0x8000005a2d2c7221 */ /* 0x100fe20000000000 */
[----:B------:R-:W-:-:S06]  /*b990*/  FADD R54, R54, -R90 ;  /* 0x8000005a36367221 */ /* 0x000fcc0000000000 */
[----:B------:R2:W-:Y:S01]  /*b9a0*/  MUFU.EX2 R35, R131 ;  /* 0x0000008300237308 */ /* 0x0005e20000000800 */
[----:B---3--:R-:W-:-:S07]  /*b9b0*/  LOP3.LUT P6, RZ, R149, 0x7f, RZ, 0xc0, !PT ;  /* 0x0000007f95ff7812 */ /* 0x008fce00078cc0ff */
[----:B------:R3:W-:Y:S01]  /*b9c0*/  MUFU.EX2 R142, R52 ;  /* 0x00000034008e7308 */ /* 0x0007e20000000800 */
[----:B--2---:R-:W-:Y:S01]  /*b9d0*/  FMUL R131, R42, 1.4426950216293334961 ;  /* 0x3fb8aa3b2a837820 */ /* 0x004fe20000400000 */
[----:B------:R-:W-:-:S06]  /*b9e0*/  FADD R42, R43, -R90 ;  /* 0x8000005a2b2a7221 */ /* 0x000fcc0000000000 */
[----:B------:R-:W-:Y:S01]  /*b9f0*/  MUFU.EX2 R45, R129 ;  /* 0x00000081002d7308 */ /* 0x000fe20000000800 */
[--C-:B---3--:R-:W-:Y:S01]  /*ba00*/  FADD R52, R60, -R90.reuse ;  /* 0x8000005a3c347221 */ /* 0x108fe20000000000 */
[----:B------:R-:W-:Y:S01]  /*ba10*/  FMUL R54, R54, 1.4426950216293334961 ;  /* 0x3fb8aa3b36367820 */ /* 0x000fe20000400000 */
[--C-:B------:R-:W-:Y:S01]  /*ba20*/  FADD R62, R62, -R90.reuse ;  /* 0x8000005a3e3e7221 */ /* 0x100fe20000000000 */
[--C-:B------:R-:W-:Y:S01]  /*ba30*/  FADD R70, R70, -R90.reuse ;  /* 0x8000005a46467221 */ /* 0x100fe20000000000 */
[--C-:B------:R-:W-:Y:S01]  /*ba40*/  FADD R55, R55, -R90.reuse ;  /* 0x8000005a37377221 */ /* 0x100fe20000000000 */
[----:B------:R-:W-:Y:S01]  /*ba50*/  USHF.L.U32 UR6, UR6, 0x1f, URZ ;  /* 0x0000001f06067899 */ /* 0x000fe200080006ff */
[----:B------:R-:W2:Y:S01]  /*ba60*/  @!P6 SYNCS.CCTL.IV [UR11+0x4010] ;  /* 0x00401000ff00e9b1 */ /* 0x000ea2000800000b */
[----:B------:R-:W-:Y:S08]  /*ba70*/  MUFU.EX2 R4, R4 ;  /* 0x0000000400047308 */ /* 0x000ff00000000800 */
[----:B------:R-:W3:Y:S08]  /*ba80*/  MUFU.EX2 R127, R127 ;  /* 0x0000007f007f7308 */ /* 0x000ef00000000800 */
[----:B------:R4:W-:Y:S08]  /*ba90*/  MUFU.EX2 R129, R53 ;  /* 0x0000003500817308 */ /* 0x0009f00000000800 */
[----:B------:R0:W-:Y:S01]  /*baa0*/  MUFU.EX2 R43, R131 ;  /* 0x00000083002b7308 */ /* 0x0001e20000000800 */
[----:B----4-:R-:W-:Y:S01]  /*bab0*/  FMUL R53, R59, 1.4426950216293334961 ;  /* 0x3fb8aa3b3b357820 */ /* 0x010fe20000400000 */
[----:B------:R-:W-:Y:S01]  /*bac0*/  FMUL R59, R52, 1.4426950216293334961 ;  /* 0x3fb8aa3b343b7820 */ /* 0x000fe20000400000 */
[----:B------:R-:W-:-:S05]  /*bad0*/  FADD R52, R66, -R90 ;  /* 0x8000005a42347221 */ /* 0x000fca0000000000 */
[----:B------:R-:W4:Y:S01]  /*bae0*/  MUFU.EX2 R126, R126 ;  /* 0x0000007e007e7308 */ /* 0x000f220000000800 */
[----:B0-----:R-:W-:Y:S01]  /*baf0*/  FMUL R131, R48, 1.4426950216293334961 ;  /* 0x3fb8aa3b30837820 */ /* 0x001fe20000400000 */
[----:B------:R-:W-:Y:S01]  /*bb00*/  FADD R48, R49, -R90 ;  /* 0x8000005a31307221 */ /* 0x000fe20000000000 */
[----:B------:R-:W-:Y:S01]  /*bb10*/  FMUL R52, R52, 1.4426950216293334961 ;  /* 0x3fb8aa3b34347820 */ /* 0x000fe20000400000 */
[----:B------:R-:W-:Y:S01]  /*bb20*/  FMUL R70, R70, 1.4426950216293334961 ;  /* 0x3fb8aa3b46467820 */ /* 0x000fe20000400000 */
[----:B------:R-:W-:Y:S01]  /*bb30*/  FMUL R55, R55, 1.4426950216293334961 ;  /* 0x3fb8aa3b37377820 */ /* 0x000fe20000400000 */
[----:B------:R-:W-:Y:S02]  /*bb40*/  NOP ;  /* 0x0000000000007918 */ /* 0x000fe40000000000 */
[----:B------:R-:W-:Y:S08]  /*bb50*/  MUFU.EX2 R49, R131 ;  /* 0x0000008300317308 */ /* 0x000ff00000000800 */
[----:B------:R0:W-:Y:S02]  /*bb60*/  MUFU.EX2 R131, R54 ;  /* 0x0000003600837308 */ /* 0x0001e40000000800 */
[----:B0-----:R-:W-:-:S06]  /*bb70*/  FMUL R54, R62, 1.4426950216293334961 ;  /* 0x3fb8aa3b3e367820 */ /* 0x001fcc0000400000 */
[----:B------:R0:W-:Y:S01]  /*bb80*/  MUFU.EX2 R62, R52 ;  /* 0x00000034003e7308 */ /* 0x0001e20000000800 */
[--C-:B------:R-:W-:Y:S01]  /*bb90*/  FADD R68, R68, -R90.reuse ;  /* 0x8000005a44447221 */ /* 0x100fe20000000000 */
[----:B0-----:R-:W-:-:S06]  /*bba0*/  FADD R52, R73, -R90 ;  /* 0x8000005a49347221 */ /* 0x001fcc0000000000 */
[----:B------:R0:W-:Y:S01]  /*bbb0*/  MUFU.EX2 R144, R70 ;  /* 0x0000004600907308 */ /* 0x0001e20000000800 */
[----:B------:R-:W-:Y:S01]  /*bbc0*/  FMUL R52, R52, 1.4426950216293334961 ;  /* 0x3fb8aa3b34347820 */ /* 0x000fe20000400000 */
[----:B------:R-:W-:-:S06]  /*bbd0*/  FADD R77, R77, -R90 ;  /* 0x8000005a4d4d7221 */ /* 0x000fcc0000000000 */
[----:B------:R3:W-:Y:S01]  /*bbe0*/  MUFU.EX2 R56, R55 ;  /* 0x0000003700387308 */ /* 0x0007e20000000800 */
[----:B0-----:R-:W-:-:S04]  /*bbf0*/  IMAD.U32 R70, RZ, RZ, UR6 ;  /* 0x00000006ff467e24 */ /* 0x001fc8000f8e00ff */
[----:B--2---:R-:W0:Y:S01]  /*bc00*/  SYNCS.PHASECHK.TRANS64.TRYWAIT P0, [UR14], R70 ;  /* 0x00000046ff0075a7 */ /* 0x004e22000800110e */
[----:B---3--:R-:W-:Y:S02]  /*bc10*/  FADD R55, R4, R127 ;  /* 0x0000007f04377221 */ /* 0x008fe40000000000 */
[----:B------:R4:W-:Y:S01]  /*bc20*/  MUFU.EX2 R66, R54 ;  /* 0x0000003600427308 */ /* 0x0009e20000000800 */
[----:B------:R-:W-:-:S07]  /*bc30*/  FMUL R68, R68, 1.4426950216293334961 ;  /* 0x3fb8aa3b44447820 */ /* 0x000fce0000400000 */
[----:B------:R2:W-:Y:S01]  /*bc40*/  MUFU.EX2 R147, R52 ;  /* 0x0000003400937308 */ /* 0x0005e20000000800 */
[----:B----4-:R-:W-:-:S04]  /*bc50*/  FADD R54, R126, R55 ;  /* 0x000000377e367221 */ /* 0x010fc80000000000 */
[----:B------:R-:W-:Y:S01]  /*bc60*/  FADD R55, R5, R54 ;  /* 0x0000003605377221 */ /* 0x000fe20000000000 */
[--C-:B--2---:R-:W-:Y:S02]  /*bc70*/  FADD R52, R78, -R90.reuse ;  /* 0x8000005a4e347221 */ /* 0x104fe40000000000 */
[----:B------:R2:W-:Y:S08]  /*bc80*/  MUFU.EX2 R60, R53 ;  /* 0x00000035003c7308 */ /* 0x0005f00000000800 */
[----:B------:R-:W3:Y:S01]  /*bc90*/  MUFU.EX2 R9, R143 ;  /* 0x0000008f00097308 */ /* 0x000ee20000000800 */
[----:B--2---:R-:W-:Y:S01]  /*bca0*/  FMUL R53, R77, 1.4426950216293334961 ;  /* 0x3fb8aa3b4d357820 */ /* 0x004fe20000400000 */
[----:B------:R-:W-:Y:S01]  /*bcb0*/  FMUL R77, R52, 1.4426950216293334961 ;  /* 0x3fb8aa3b344d7820 */ /* 0x000fe20000400000 */
[--C-:B------:R-:W-:Y:S01]  /*bcc0*/  FADD R52, R80, -R90.reuse ;  /* 0x8000005a50347221 */ /* 0x100fe20000000000 */
[----:B------:R-:W-:-:S04]  /*bcd0*/  FADD R69, R69, -R90 ;  /* 0x8000005a45457221 */ /* 0x000fc80000000000 */
[----:B------:R2:W-:Y:S01]  /*bce0*/  MUFU.EX2 R143, R68 ;  /* 0x00000044008f7308 */ /* 0x0005e20000000800 */
[----:B------:R-:W-:Y:S01]  /*bcf0*/  FMUL R128, R128, 1.4426950216293334961 ;  /* 0x3fb8aa3b80807820 */ /* 0x000fe20000400000 */
[----:B------:R-:W-:-:S06]  /*bd00*/  FADD R13, R13, -R90 ;  /* 0x8000005a0d0d7221 */ /* 0x000fcc0000000000 */
[----:B------:R4:W-:Y:S01]  /*bd10*/  MUFU.EX2 R78, R53 ;  /* 0x00000035004e7308 */ /* 0x0009e20000000800 */
[----:B--2---:R-:W-:Y:S01]  /*bd20*/  FADD R68, R6, R55 ;  /* 0x0000003706447221 */ /* 0x004fe20000000000 */
[----:B------:R-:W-:-:S03]  /*bd30*/  FMUL R69, R69, 1.4426950216293334961 ;  /* 0x3fb8aa3b45457820 */ /* 0x000fc60000400000 */
[----:B------:R-:W-:Y:S01]  /*bd40*/  FADD R55, R7, R68 ;  /* 0x0000004407377221 */ /* 0x000fe20000000000 */
[----:B----4-:R-:W-:Y:S01]  /*bd50*/  FMUL R53, R52, 1.4426950216293334961 ;  /* 0x3fb8aa3b34357820 */ /* 0x010fe20000400000 */
[--C-:B------:R-:W-:Y:S02]  /*bd60*/  FADD R52, R81, -R90.reuse ;  /* 0x8000005a51347221 */ /* 0x100fe40000000000 */
[----:B------:R-:W-:Y:S02]  /*bd70*/  FADD R68, R8, R55 ;  /* 0x0000003708447221 */ /* 0x000fe40000000000 */
[----:B------:R-:W-:Y:S01]  /*bd80*/  FMUL R54, R52, 1.4426950216293334961 ;  /* 0x3fb8aa3b34367820 */ /* 0x000fe20000400000 */
[--C-:B------:R-:W-:Y:S01]  /*bd90*/  FADD R52, R82, -R90.reuse ;  /* 0x8000005a52347221 */ /* 0x100fe20000000000 */
[----:B------:R-:W-:Y:S01]  /*bda0*/  FMUL R13, R13, 1.4426950216293334961 ;  /* 0x3fb8aa3b0d0d7820 */ /* 0x000fe20000400000 */
[--C-:B------:R-:W-:Y:S01]  /*bdb0*/  FADD R18, R18, -R90.reuse ;  /* 0x8000005a12127221 */ /* 0x100fe20000000000 */
        /* <DEDUP_REMOVED lines=19> */
[----:B------:R-:W2:Y:S01]  /*bef0*/  MUFU.EX2 R128, R128 ;  /* 0x0000008000807308 */ /* 0x000ea20000000800 */
[----:B------:R-:W-:Y:S01]  /*bf00*/  FMUL R55, R52, 1.4426950216293334961 ;  /* 0x3fb8aa3b34377820 */ /* 0x000fe20000400000 */
[--C-:B------:R-:W-:Y:S01]  /*bf10*/  FADD R72, R72, -R90.reuse ;  /* 0x8000005a48487221 */ /* 0x100fe20000000000 */
[--C-:B------:R-:W-:Y:S01]  /*bf20*/  FADD R75, R75, -R90.reuse ;  /* 0x8000005a4b4b7221 */ /* 0x100fe20000000000 */
[--C-:B------:R-:W-:Y:S01]  /*bf30*/  FADD R79, R79, -R90.reuse ;  /* 0x8000005a4f4f7221 */ /* 0x100fe20000000000 */
[----:B------:R-:W-:-:S03]  /*bf40*/  FADD R52, R83, -R90 ;  /* 0x8000005a53347221 */ /* 0x000fc60000000000 */
        /* <DEDUP_REMOVED lines=8> */
[----:B---3--:R-:W-:Y:S01]  /*bfd0*/  FADD R69, R9, R68 ;  /* 0x0000004409457221 */ /* 0x008fe20000000000 */
[----:B------:R-:W-:Y:S01]  /*bfe0*/  FMUL R23, R23, 1.4426950216293334961 ;  /* 0x3fb8aa3b17177820 */ /* 0x000fe20000400000 */
        /* <DEDUP_REMOVED lines=24> */
[----:B------:R-:W3:Y:S01]  /*c170*/  MUFU.EX2 R13, R13 ;  /* 0x0000000d000d7308 */ /* 0x000ee20000000800 */
[----:B------:R-:W-:Y:S01]  /*c180*/  FMUL R72, R72, 1.4426950216293334961 ;  /* 0x3fb8aa3b48487820 */ /* 0x000fe20000400000 */
[----:B------:R-:W-:Y:S01]  /*c190*/  FMUL R75, R75, 1.4426950216293334961 ;  /* 0x3fb8aa3b4b4b7820 */ /* 0x000fe20000400000 */
[----:B------:R-:W-:Y:S01]  /*c1a0*/  FMUL R79, R79, 1.4426950216293334961 ;  /* 0x3fb8aa3b4f4f7820 */ /* 0x000fe20000400000 */
[----:B------:R-:W-:Y:S01]  /*c1b0*/  FADD R68, R10, R69 ;  /* 0x000000450a447221 */ /* 0x000fe20000000000 */
[----:B------:R-:W-:Y:S01]  /*c1c0*/  FMUL R52, R52, 1.4426950216293334961 ;  /* 0x3fb8aa3b34347820 */ /* 0x000fe20000400000 */
[----:B------:R-:W-:-:S02]  /*c1d0*/  FADD R71, R71, -R90 ;  /* 0x8000005a47477221 */ /* 0x000fc40000000000 */
[----:B------:R4:W0:Y:S02]  /*c1e0*/  MUFU.EX2 R81, R53 ;  /* 0x0000003500517308 */ /* 0x0008240000000800 */
[----:B------:R-:W-:-:S06]  /*c1f0*/  FMUL R71, R71, 1.4426950216293334961 ;  /* 0x3fb8aa3b47477820 */ /* 0x000fcc0000400000 */
[----:B------:R-:W0:Y:S01]  /*c200*/  MUFU.EX2 R14, R14 ;  /* 0x0000000e000e7308 */ /* 0x000e220000000800 */
[----:B----4-:R-:W-:-:S07]  /*c210*/  FADD R53, R11, R68 ;  /* 0x000000440b357221 */ /* 0x010fce0000000000 */
[----:B------:R-:W4:Y:S01]  /*c220*/  MUFU.EX2 R16, R16 ;  /* 0x0000001000107308 */ /* 0x000f220000000800 */
[----:B------:R-:W-:-:S07]  /*c230*/  FADD R53, R12, R53 ;  /* 0x000000350c357221 */ /* 0x000fce0000000000 */
[----:B------:R-:W0:Y:S08]  /*c240*/  MUFU.EX2 R18, R18 ;  /* 0x0000001200127308 */ /* 0x000e300000000800 */
        /* <DEDUP_REMOVED lines=36> */
[----:B------:R-:W0:Y:S01]  /*c490*/  MUFU.EX2 R149, R52 ;  /* 0x0000003400957308 */ /* 0x000e220000000800 */
[----:B------:R-:W-:-:S02]  /*c4a0*/  IMAD.MOV.U32 R68, RZ, RZ, R132 ;  /* 0x000000ffff447224 */ /* 0x000fc400078e0084 */
[----:B------:R-:W-:-:S05]  /*c4b0*/  IMAD.MOV.U32 R69, RZ, RZ, R133 ;  /* 0x000000ffff457224 */ /* 0x000fca00078e0085 */
[----:B------:R0:W1:Y:S01]  /*c4c0*/  MUFU.EX2 R146, R71 ;  /* 0x0000004700927308 */ /* 0x0000620000000800 */
[----:B------:R-:W-:-:S07]  /*c4d0*/  FADD R84, R84, -R90 ;  /* 0x8000005a54547221 */ /* 0x000fce0000000000 */
[----:B------:R2:W1:Y:S01]  /*c4e0*/  MUFU.EX2 R82, R54 ;  /* 0x0000003600527308 */ /* 0x0004620000000800 */
[----:B0-----:R-:W-:-:S04]  /*c4f0*/  IMAD.U32 R71, RZ, RZ, UR23 ;  /* 0x00000017ff477e24 */ /* 0x001fc8000f8e00ff */
[----:B------:R-:W-:-:S04]  /*c500*/  IMAD.WIDE R68, R71, 0x2, R68 ;  /* 0x0000000247447825 */ /* 0x000fc800078e0244 */
[----:B--2---:R-:W-:-:S04]  /*c510*/  FADD R54, R128, R53 ;  /* 0x0000003580367221 */ /* 0x004fc80000000000 */
[----:B---3--:R-:W-:Y:S01]  /*c520*/  FADD R54, R13, R54 ;  /* 0x000000360d367221 */ /* 0x008fe20000000000 */
[----:B----4-:R-:W-:Y:S06]  /*c530*/  @!P0 BRA `(.L_x_15) ;  /* 0x0000002c00a08947 */ /* 0x010fec0003800000 */
.L_x_24:
[----:B------:R-:W2:Y:S04]  /*c540*/  LDL.64 R154, [R1+0x70] ;  /* 0x00007000019a7983 */ /* 0x000ea80000100a00 */
[----:B------:R-:W3:Y:S01]  /*c550*/  LDL.64 R158, [R1+0xa8] ;  /* 0x0000a800019e7983 */ /* 0x000ee20000100a00 */
[----:B------:R-:W-:-:S03]  /*c560*/  FADD R53, R15, R54 ;  /* 0x000000360f357221 */ /* 0x000fc60000000000 */
[----:B------:R-:W4:Y:S01]  /*c570*/  LDL.64 R152, [R1+0x68] ;  /* 0x0000680001987983 */ /* 0x000f220000100a00 */
[----:B------:R-:W-:-:S03]  /*c580*/  IMAD.U32 R52, RZ, RZ, UR23 ;  /* 0x00000017ff347e24 */ /* 0x000fc6000f8e00ff */
[----:B------:R-:W3:Y:S01]  /*c590*/  LDL.64 R156, [R1+0xa0] ;  /* 0x0000a000019c7983 */ /* 0x000ee20000100a00 */
[----:B------:R-:W-:-:S03]  /*c5a0*/  FADD R54, R14, R53 ;  /* 0x000000350e367221 */ /* 0x000fc60000000000 */
[----:B------:R-:W3:Y:S01]  /*c5b0*/  LDL.64 R162, [R1+0x98] ;  /* 0x0000980001a27983 */ /* 0x000ee20000100a00 */
[----:B------:R-:W-:Y:S01]  /*c5c0*/  FADD R55, R17, R54 ;  /* 0x0000003611377221 */ /* 0x000fe20000000000 */
[----:B------:R-:W-:Y:S02]  /*c5d0*/  IMAD.U32 R70, RZ, RZ, UR23 ;  /* 0x00000017ff467e24 */ /* 0x000fe4000f8e00ff */
[----:B------:R-:W4:Y:S01]  /*c5e0*/  LDG.E.U16 R68, desc[UR26][R68.64] ;  /* 0x0000001a44447981 */ /* 0x000f22000c1e1500 */
[----:B------:R-:W-:Y:S01]  /*c5f0*/  FADD R55, R16, R55 ;  /* 0x0000003710377221 */ /* 0x000fe20000000000 */
[----:B------:R-:W-:Y:S02]  /*c600*/  IMAD.U32 R71, RZ, RZ, UR23 ;  /* 0x00000017ff477e24 */ /* 0x000fe4000f8e00ff */
[----:B------:R-:W-:Y:S01]  /*c610*/  FMUL R84, R84, 1.4426950216293334961 ;  /* 0x3fb8aa3b54547820 */ /* 0x000fe20000400000 */
[----:B------:R-:W4:Y:S01]  /*c620*/  LDL.64 R160, [R1+0x58] ;  /* 0x0000580001a07983 */ /* 0x000f220000100a00 */
[----:B------:R-:W-:-:S02]  /*c630*/  IMAD.U32 R79, RZ, RZ, UR23 ;  /* 0x00000017ff4f7e24 */ /* 0x000fc4000f8e00ff */
[--C-:B------:R-:W-:Y:S01]  /*c640*/  FADD R85, R85, -R90.reuse ;  /* 0x8000005a55557221 */ /* 0x100fe20000000000 */
[--C-:B------:R-:W-:Y:S01]  /*c650*/  FADD R88, R88, -R90.reuse ;  /* 0x8000005a58587221 */ /* 0x100fe20000000000 */
[----:B------:R-:W-:Y:S01]  /*c660*/  FADD R87, R87, -R90 ;  /* 0x8000005a57577221 */ /* 0x000fe20000000000 */
[----:B------:R-:W4:Y:S04]  /*c670*/  LDL.64 R168, [R1+0x48] ;  /* 0x0000480001a87983 */ /* 0x000f280000100a00 */
[----:B------:R-:W4:Y:S04]  /*c680*/  LDL.64 R166, [R1+0x40] ;  /* 0x0000400001a67983 */ /* 0x000f280000100a00 */
[----:B------:R-:W4:Y:S01]  /*c690*/  LDL.64 R164, [R1+0x78] ;  /* 0x0000780001a47983 */ /* 0x000f220000100a00 */
[----:B--2---:R-:W-:-:S04]  /*c6a0*/  IMAD.WIDE R52, R52, 0x2, R154 ;  /* 0x0000000234347825 */ /* 0x004fc800078e029a */
[----:B------:R-:W-:Y:S01]  /*c6b0*/  FADD R54, R86, -R90 ;  /* 0x8000005a56367221 */ /* 0x000fe20000000000 */
[----:B------:R-:W2:Y:S01]  /*c6c0*/  LDL.64 R154, [R1+0x60] ;  /* 0x00006000019a7983 */ /* 0x000ea20000100a00 */
[----:B------:R0:W1:Y:S03]  /*c6d0*/  MUFU.EX2 R150, R84 ;  /* 0x0000005400967308 */ /* 0x0000660000000800 */
[----:B------:R3:W2:Y:S02]  /*c6e0*/  LDG.E.U16 R69, desc[UR26][R52.64] ;  /* 0x0000001a34457981 */ /* 0x0006a4000c1e1500 */
[----:B---3--:R-:W-:-:S04]  /*c6f0*/  IMAD.WIDE R52, R70, 0x2, R158 ;  /* 0x0000000246347825 */ /* 0x008fc800078e029e */
[----:B------:R-:W-:Y:S01]  /*c700*/  FADD R70, R18, R55 ;  /* 0x0000003712467221 */ /* 0x000fe20000000000 */
[----:B------:R-:W-:Y:S01]  /*c710*/  FMUL R151, R54, 1.4426950216293334961 ;  /* 0x3fb8aa3b36977820 */ /* 0x000fe20000400000 */
[----:B------:R-:W-:Y:S01]  /*c720*/  FMUL R85, R85, 1.4426950216293334961 ;  /* 0x3fb8aa3b55557820 */ /* 0x000fe20000400000 */
[----:B0-----:R-:W-:Y:S02]  /*c730*/  IMAD.U32 R84, RZ, RZ, UR23 ;  /* 0x00000017ff547e24 */ /* 0x001fe4000f8e00ff */
[----:B------:R-:W-:Y:S01]  /*c740*/  FADD R75, R19, R70 ;  /* 0x00000046134b7221 */ /* 0x000fe20000000000 */
[----:B----4-:R-:W-:Y:S01]  /*c750*/  IMAD.WIDE R54, R71, 0x2, R152 ;  /* 0x0000000247367825 */ /* 0x010fe200078e0298 */
[----:B------:R0:W3:Y:S03]  /*c760*/  LDG.E.U16 R70, desc[UR26][R52.64] ;  /* 0x0000001a34467981 */ /* 0x0000e6000c1e1500 */
[----:B------:R-:W-:Y:S01]  /*c770*/  FADD R72, R20, R75 ;  /* 0x0000004b14487221 */ /* 0x000fe20000000000 */
[----:B------:R4:W3:Y:S03]  /*c780*/  LDG.E.U16 R71, desc[UR26][R54.64] ;  /* 0x0000001a36477981 */ /* 0x0008e6000c1e1500 */
[----:B------:R-:W-:Y:S01]  /*c790*/  FADD R75, R21, R72 ;  /* 0x00000048154b7221 */ /* 0x000fe20000000000 */
[----:B------:R-:W3:Y:S03]  /*c7a0*/  LDL.64 R158, [R1+0x90] ;  /* 0x00009000019e7983 */ /* 0x000ee60000100a00 */
[----:B------:R-:W-:Y:S01]  /*c7b0*/  FADD R72, R22, R75 ;  /* 0x0000004b16487221 */ /* 0x000fe20000000000 */
[----:B0-----:R-:W-:-:S02]  /*c7c0*/  IMAD.WIDE R52, R79, 0x2, R156 ;  /* 0x000000024f347825 */ /* 0x001fc400078e029c */
[----:B------:R-:W3:Y:S02]  /*c7d0*/  LDL.64 R156, [R1+0x50] ;  /* 0x00005000019c7983 */ /* 0x000ee40000100a00 */
[----:B----4-:R-:W-:Y:S01]  /*c7e0*/  FADD R54, R89, -R90 ;  /* 0x8000005a59367221 */ /* 0x010fe20000000000 */
[----:B------:R-:W-:Y:S01]  /*c7f0*/  FADD R55, R23, R72 ;  /* 0x0000004817377221 */ /* 0x000fe20000000000 */
[----:B------:R-:W-:Y:S01]  /*c800*/  IMAD.U32 R75, RZ, RZ, UR23 ;  /* 0x00000017ff4b7e24 */ /* 0x000fe2000f8e00ff */
[----:B------:R2:W4:Y:S01]  /*c810*/  LDG.E.U16 R72, desc[UR26][R52.64] ;  /* 0x0000001a34487981 */ /* 0x000522000c1e1500 */
[----:B------:R0:W1:Y:S02]  /*c820*/  MUFU.EX2 R86, R85 ;  /* 0x0000005500567308 */ /* 0x0000640000000800 */
[----:B0-----:R-:W-:Y:S01]  /*c830*/  FMUL R85, R54, 1.4426950216293334961 ;  /* 0x3fb8aa3b36557820 */ /* 0x001fe20000400000 */
[----:B--2---:R-:W-:-:S04]  /*c840*/  IMAD.WIDE R52, R84, 0x2, R154 ;  /* 0x0000000254347825 */ /* 0x004fc800078e029a */
[----:B------:R-:W-:Y:S01]  /*c850*/  FADD R154, R24, R55 ;  /* 0x00000037189a7221 */ /* 0x000fe20000000000 */
[----:B------:R-:W-:Y:S02]  /*c860*/  IMAD.WIDE R54, R75, 0x2, R162 ;  /* 0x000000024b367825 */ /* 0x000fe400078e02a2 */
[----:B------:R-:W2:Y:S02]  /*c870*/  LDL.64 R162, [R1+0x88] ;  /* 0x0000880001a27983 */ /* 0x000ea40000100a00 */
[----:B------:R-:W-:Y:S01]  /*c880*/  FMUL R88, R88, 1.4426950216293334961 ;  /* 0x3fb8aa3b58587820 */ /* 0x000fe20000400000 */
[----:B------:R-:W-:Y:S01]  /*c890*/  FADD R153, R25, R154 ;  /* 0x0000009a19997221 */ /* 0x000fe20000000000 */
[----:B------:R-:W-:Y:S01]  /*c8a0*/  FMUL R87, R87, 1.4426950216293334961 ;  /* 0x3fb8aa3b57577820 */ /* 0x000fe20000400000 */
[----:B------:R-:W-:Y:S01]  /*c8b0*/  FADD R84, R63, -R90 ;  /* 0x8000005a3f547221 */ /* 0x000fe20000000000 */
[----:B------:R0:W-:Y:S01]  /*c8c0*/  MUFU.EX2 R89, R88 ;  /* 0x0000005800597308 */ /* 0x0001e20000000800 */
[----:B------:R-:W-:Y:S01]  /*c8d0*/  IMAD.U32 R154, RZ, RZ, UR23 ;  /* 0x00000017ff9a7e24 */ /* 0x000fe2000f8e00ff */
[----:B------:R1:W4:Y:S01]  /*c8e0*/  LDG.E.U16 R75, desc[UR26][R52.64] ;  /* 0x0000001a344b7981 */ /* 0x000322000c1e1500 */
[----:B------:R-:W-:-:S03]  /*c8f0*/  IMAD.U32 R155, RZ, RZ, UR23 ;  /* 0x00000017ff9b7e24 */ /* 0x000fc6000f8e00ff */
[----:B------:R1:W4:Y:S02]  /*c900*/  LDG.E.U16 R79, desc[UR26][R54.64] ;  /* 0x0000001a364f7981 */ /* 0x000324000c1e1500 */
[----:B------:R1:W-:Y:S01]  /*c910*/  MUFU.EX2 R152, R87 ;  /* 0x0000005700987308 */ /* 0x0003e20000000800 */
[----:B0-----:R-:W-:-:S04]  /*c920*/  FADD R88, R26, R153 ;  /* 0x000000991a587221 */ /* 0x001fc80000000000 */
[----:B------:R-:W-:Y:S01]  /*c930*/  FADD R153, R27, R88 ;  /* 0x000000581b997221 */ /* 0x000fe20000000000 */
[----:B-1----:R-:W-:Y:S01]  /*c940*/  FMUL R87, R84, 1.4426950216293334961 ;  /* 0x3fb8aa3b54577820 */ /* 0x002fe20000400000 */
[----:B------:R-:W-:Y:S01]  /*c950*/  FADD R84, R64, -R90 ;  /* 0x8000005a40547221 */ /* 0x000fe20000000000 */
[----:B------:R-:W-:Y:S02]  /*c960*/  IMAD.WIDE R52, R154, 0x2, R160 ;  /* 0x000000029a347825 */ /* 0x000fe400078e02a0 */
[----:B------:R-:W4:Y:S02]  /*c970*/  LDL.64 R160, [R1+0x80] ;  /* 0x0000800001a07983 */ /* 0x000f240000100a00 */
[----:B------:R-:W-:Y:S01]  /*c980*/  FMUL R88, R84, 1.4426950216293334961 ;  /* 0x3fb8aa3b54587820 */ /* 0x000fe20000400000 */
[----:B------:R-:W-:Y:S01]  /*c990*/  FADD R84, R28, R153 ;  /* 0x000000991c547221 */ /* 0x000fe20000000000 */
[----:B------:R-:W-:Y:S01]  /*c9a0*/  FADD R54, R65, -R90 ;  /* 0x8000005a41367221 */ /* 0x000fe20000000000 */
[----:B------:R-:W-:-:S02]  /*c9b0*/  IMAD.U32 R55, RZ, RZ, UR23 ;  /* 0x00000017ff377e24 */ /* 0x000fc4000f8e00ff */
[----:B------:R-:W-:Y:S01]  /*c9c0*/  FADD R154, R29, R84 ;  /* 0x000000541d9a7221 */ /* 0x000fe20000000000 */
[----:B------:R0:W-:Y:S01]  /*c9d0*/  MUFU.EX2 R63, R85 ;  /* 0x00000055003f7308 */ /* 0x0001e20000000800 */
[----:B------:R1:W4:Y:S01]  /*c9e0*/  LDG.E.U16 R84, desc[UR26][R52.64] ;  /* 0x0000001a34547981 */ /* 0x000322000c1e1500 */
[----:B------:R-:W-:Y:S01]  /*c9f0*/  FMUL R153, R54, 1.4426950216293334961 ;  /* 0x3fb8aa3b36997820 */ /* 0x000fe20000400000 */
[----:B---3--:R-:W-:-:S04]  /*ca00*/  IMAD.WIDE R54, R55, 0x2, R156 ;  /* 0x0000000237367825 */ /* 0x008fc800078e029c */
[----:B0-----:R-:W-:Y:S01]  /*ca10*/  FADD R85, R31, R154 ;  /* 0x0000009a1f557221 */ /* 0x001fe20000000000 */
[----:B-1----:R-:W-:-:S04]  /*ca20*/  IMAD.WIDE R52, R155, 0x2, R158 ;  /* 0x000000029b347825 */ /* 0x002fc800078e029e */
[----:B------:R-:W-:Y:S01]  /*ca30*/  FADD R154, R30, R85 ;  /* 0x000000551e9a7221 */ /* 0x000fe20000000000 */
[----:B------:R-:W-:Y:S01]  /*ca40*/  IMAD.U32 R156, RZ, RZ, UR23 ;  /* 0x00000017ff9c7e24 */ /* 0x000fe2000f8e00ff */
[----:B------:R2:W3:Y:S03]  /*ca50*/  LDG.E.U16 R85, desc[UR26][R52.64] ;  /* 0x0000001a34557981 */ /* 0x0004e6000c1e1500 */
[----:B--2---:R-:W-:Y:S02]  /*ca60*/  IMAD.WIDE R52, R156, 0x2, R162 ;  /* 0x000000029c347825 */ /* 0x004fe400078e02a2 */
[----:B------:R-:W2:Y:S02]  /*ca70*/  LDL.64 R162, [R1+0x38] ;  /* 0x0000380001a27983 */ /* 0x000ea40000100a00 */
[----:B------:R-:W-:Y:S01]  /*ca80*/  FADD R155, R33, R154 ;  /* 0x0000009a219b7221 */ /* 0x000fe20000000000 */
[----:B------:R0:W-:Y:S01]  /*ca90*/  MUFU.EX2 R65, R88 ;  /* 0x0000005800417308 */ /* 0x0001e20000000800 */
[----:B------:R-:W-:-:S02]  /*caa0*/  IMAD.U32 R158, RZ, RZ, UR23 ;  /* 0x00000017ff9e7e24 */ /* 0x000fc4000f8e00ff */
[----:B0-----:R-:W-:-:S04]  /*cab0*/  FADD R88, R32, R155 ;  /* 0x0000009b20587221 */ /* 0x001fc80000000000 */
[----:B------:R-:W-:Y:S02]  /*cac0*/  FADD R157, R35, R88 ;  /* 0x00000058239d7221 */ /* 0x000fe40000000000 */
[----:B------:R0:W3:Y:S02]  /*cad0*/  LDG.E.U16 R88, desc[UR26][R52.64] ;  /* 0x0000001a34587981 */ /* 0x0000e4000c1e1500 */
[----:B------:R-:W-:Y:S01]  /*cae0*/  FADD R157, R34, R157 ;  /* 0x0000009d229d7221 */ /* 0x000fe20000000000 */
[----:B------:R1:W-:Y:S01]  /*caf0*/  MUFU.EX2 R64, R87 ;  /* 0x0000005700407308 */ /* 0x0003e20000000800 */
[----:B0-----:R-:W-:-:S04]  /*cb00*/  IMAD.WIDE R52, R158, 0x2, R168 ;  /* 0x000000029e347825 */ /* 0x001fc800078e02a8 */
[----:B------:R-:W-:Y:S01]  /*cb10*/  FADD R158, R36, R157 ;  /* 0x0000009d249e7221 */ /* 0x000fe20000000000 */
[----:B------:R-:W-:Y:S01]  /*cb20*/  FADD R91, R91, -R90 ;  /* 0x8000005a5b5b7221 */ /* 0x000fe20000000000 */
[----:B-1----:R0:W3:Y:S02]  /*cb30*/  LDG.E.U16 R87, desc[UR26][R54.64] ;  /* 0x0000001a36577981 */ /* 0x0020e4000c1e1500 */
[----:B------:R-:W-:Y:S01]  /*cb40*/  FADD R158, R37, R158 ;  /* 0x0000009e259e7221 */ /* 0x000fe20000000000 */
[--C-:B------:R-:W-:Y:S01]  /*cb50*/  FADD R93, R93, -R90.reuse ;  /* 0x8000005a5d5d7221 */ /* 0x100fe20000000000 */
[----:B------:R-:W-:Y:S02]  /*cb60*/  FADD R92, R92, -R90 ;  /* 0x8000005a5c5c7221 */ /* 0x000fe40000000000 */
[----:B------:R-:W-:Y:S01]  /*cb70*/  FADD R159, R39, R158 ;  /* 0x0000009e279f7221 */ /* 0x000fe20000000000 */
[----:B------:R-:W-:Y:S01]  /*cb80*/  FMUL R91, R91, 1.4426950216293334961 ;  /* 0x3fb8aa3b5b5b7820 */ /* 0x000fe20000400000 */
[----:B0-----:R-:W-:-:S02]  /*cb90*/  IMAD.U32 R54, RZ, RZ, UR23 ;  /* 0x00000017ff367e24 */ /* 0x001fc4000f8e00ff */
[----:B------:R-:W-:Y:S01]  /*cba0*/  FMUL R93, R93, 1.4426950216293334961 ;  /* 0x3fb8aa3b5d5d7820 */ /* 0x000fe20000400000 */
[----:B------:R-:W-:Y:S01]  /*cbb0*/  FADD R158, R38, R159 ;  /* 0x0000009f269e7221 */ /* 0x000fe20000000000 */
[----:B------:R-:W-:Y:S01]  /*cbc0*/  FMUL R92, R92, 1.4426950216293334961 ;  /* 0x3fb8aa3b5c5c7820 */ /* 0x000fe20000400000 */
[----:B----4-:R-:W-:Y:S01]  /*cbd0*/  IMAD.WIDE R54, R54, 0x2, R160 ;  /* 0x0000000236367825 */ /* 0x010fe200078e02a0 */
[----:B------:R0:W-:Y:S03]  /*cbe0*/  MUFU.EX2 R154, R91 ;  /* 0x0000005b009a7308 */ /* 0x0001e60000000800 */
[----:B------:R-:W-:Y:S02]  /*cbf0*/  IMAD.U32 R160, RZ, RZ, UR23 ;  /* 0x00000017ffa07e24 */ /* 0x000fe4000f8e00ff */
[----:B------:R-:W-:-:S03]  /*cc00*/  FADD R94, R94, -R90 ;  /* 0x8000005a5e5e7221 */ /* 0x000fc60000000000 */
[----:B------:R1:W-:Y:S01]  /*cc10*/  MUFU.EX2 R156, R93 ;  /* 0x0000005d009c7308 */ /* 0x0003e20000000800 */
[----:B0-----:R0:W4:Y:S01]  /*cc20*/  LDG.E.U16 R91, desc[UR26][R52.64] ;  /* 0x0000001a345b7981 */ /* 0x001122000c1e1500 */
[----:B------:R-:W-:Y:S02]  /*cc30*/  IMAD.U32 R159, RZ, RZ, UR23 ;  /* 0x00000017ff9f7e24 */ /* 0x000fe4000f8e00ff */
[----:B------:R-:W-:Y:S01]  /*cc40*/  FADD R95, R95, -R90 ;  /* 0x8000005a5f5f7221 */ /* 0x000fe20000000000 */
[----:B-1----:R-:W-:-:S03]  /*cc50*/  FADD R93, R41, R158 ;  /* 0x0000009e295d7221 */ /* 0x002fc60000000000 */
[----:B------:R1:W-:Y:S01]  /*cc60*/  MUFU.EX2 R155, R92 ;  /* 0x0000005c009b7308 */ /* 0x0003e20000000800 */
[----:B0-----:R-:W-:-:S04]  /*cc70*/  IMAD.WIDE R52, R160, 0x2, R166 ;  /* 0x00000002a0347825 */ /* 0x001fc800078e02a6 */
[----:B------:R-:W-:Y:S01]  /*cc80*/  FADD R158, R40, R93 ;  /* 0x0000005d289e7221 */ /* 0x000fe20000000000 */
[----:B------:R-:W-:Y:S01]  /*cc90*/  FMUL R94, R94, 1.4426950216293334961 ;  /* 0x3fb8aa3b5e5e7820 */ /* 0x000fe20000400000 */
[----:B------:R0:W3:Y:S04]  /*cca0*/  LDG.E.U16 R93, desc[UR26][R52.64] ;  /* 0x0000001a345d7981 */ /* 0x0000e8000c1e1500 */
[----:B-1----:R1:W3:Y:S01]  /*ccb0*/  LDG.E.U16 R92, desc[UR26][R54.64] ;  /* 0x0000001a365c7981 */ /* 0x0022e2000c1e1500 */
[----:B------:R-:W-:Y:S01]  /*ccc0*/  FMUL R95, R95, 1.4426950216293334961 ;  /* 0x3fb8aa3b5f5f7820 */ /* 0x000fe20000400000 */
[----:B0-----:R-:W-:-:S04]  /*ccd0*/  IMAD.WIDE R52, R159, 0x2, R164 ;  /* 0x000000029f347825 */ /* 0x001fc800078e02a4 */
[----:B-1----:R-:W-:Y:S01]  /*cce0*/  FADD R54, R96, -R90 ;  /* 0x8000005a60367221 */ /* 0x002fe20000000000 */
[----:B------:R-:W-:-:S03]  /*ccf0*/  IMAD.U32 R55, RZ, RZ, UR23 ;  /* 0x00000017ff377e24 */ /* 0x000fc6000f8e00ff */
[----:B------:R-:W-:Y:S01]  /*cd00*/  FMUL R159, R54, 1.4426950216293334961 ;  /* 0x3fb8aa3b369f7820 */ /* 0x000fe20000400000 */
[----:B------:R0:W-:Y:S08]  /*cd10*/  MUFU.EX2 R157, R94 ;  /* 0x0000005e009d7308 */ /* 0x0001f00000000800 */
[----:B------:R1:W-:Y:S01]  /*cd20*/  MUFU.EX2 R96, R95 ;  /* 0x0000005f00607308 */ /* 0x0003e20000000800 */
[----:B0-----:R0:W3:Y:S01]  /*cd30*/  LDG.E.U16 R94, desc[UR26][R52.64] ;  /* 0x0000001a345e7981 */ /* 0x0010e2000c1e1500 */
[----:B------:R-:W-:-:S04]  /*cd40*/  FADD R161, R43, R158 ;  /* 0x0000009e2ba17221 */ /* 0x000fc80000000000 */
[----:B------:R-:W-:-:S04]  /*cd50*/  FADD R160, R42, R161 ;  /* 0x000000a12aa07221 */ /* 0x000fc80000000000 */
[----:B------:R-:W-:-:S04]  /*cd60*/  FADD R161, R45, R160 ;  /* 0x000000a02da17221 */ /* 0x000fc80000000000 */
[----:B------:R-:W-:Y:S01]  /*cd70*/  FADD R160, R44, R161 ;  /* 0x000000a12ca07221 */ /* 0x000fe20000000000 */
[----:B------:R-:W-:-:S03]  /*cd80*/  FADD R158, R97, -R90 ;  /* 0x8000005a619e7221 */ /* 0x000fc60000000000 */
[----:B------:R-:W-:Y:S01]  /*cd90*/  FADD R161, R47, R160 ;  /* 0x000000a02fa17221 */ /* 0x000fe20000000000 */
[----:B------:R-:W-:-:S03]  /*cda0*/  FMUL R158, R158, 1.4426950216293334961 ;  /* 0x3fb8aa3b9e9e7820 */ /* 0x000fc60000400000 */
[----:B------:R-:W-:Y:S01]  /*cdb0*/  FADD R160, R46, R161 ;  /* 0x000000a12ea07221 */ /* 0x000fe20000000000 */
[----:B0-----:R0:W-:Y:S01]  /*cdc0*/  MUFU.EX2 R52, R158 ;  /* 0x0000009e00347308 */ /* 0x0011e20000000800 */
[--C-:B------:R-:W-:Y:S01]  /*cdd0*/  FADD R99, R99, -R90.reuse ;  /* 0x8000005a63637221 */ /* 0x100fe20000000000 */
[----:B------:R-:W-:-:S04]  /*cde0*/  FADD R98, R98, -R90 ;  /* 0x8000005a62627221 */ /* 0x000fc80000000000 */
[----:B------:R-:W-:Y:S02]  /*cdf0*/  FMUL R98, R98, 1.4426950216293334961 ;  /* 0x3fb8aa3b62627820 */ /* 0x000fe40000400000 */
[----:B------:R0:W-:Y:S01]  /*ce00*/  MUFU.EX2 R97, R159 ;  /* 0x0000009f00617308 */ /* 0x0001e20000000800 */
[----:B------:R-:W-:-:S07]  /*ce10*/  FADD R101, R101, -R90 ;  /* 0x8000005a65657221 */ /* 0x000fce0000000000 */
        /* <DEDUP_REMOVED lines=10> */
[----:B------:R-:W-:Y:S01]  /*cec0*/  FADD R110, R110, -R90 ;  /* 0x8000005a6e6e7221 */ /* 0x000fe20000000000 */
[----:B--2---:R-:W-:-:S05]  /*ced0*/  IMAD.WIDE R54, R55, 0x2, R162 ;  /* 0x0000000237367825 */ /* 0x004fca00078e02a2 */
[----:B-1----:R1:W2:Y:S02]  /*cee0*/  LDG.E.U16 R95, desc[UR26][R54.64] ;  /* 0x0000001a365f7981 */ /* 0x0022a4000c1e1500 */
[----:B-1----:R-:W-:Y:S01]  /*cef0*/  FADD R55, R49, R160 ;  /* 0x000000a031377221 */ /* 0x002fe20000000000 */
[----:B------:R-:W-:-:S03]  /*cf00*/  FMUL R54, R99, 1.4426950216293334961 ;  /* 0x3fb8aa3b63367820 */ /* 0x000fc60000400000 */
[----:B0-----:R-:W-:-:S04]  /*cf10*/  FADD R158, R48, R55 ;  /* 0x00000037309e7221 */ /* 0x001fc80000000000 */
[----:B------:R-:W-:-:S04]  /*cf20*/  FADD R99, R51, R158 ;  /* 0x0000009e33637221 */ /* 0x000fc80000000000 */
[----:B------:R-:W-:-:S04]  /*cf30*/  FADD R159, R50, R99 ;  /* 0x00000063329f7221 */ /* 0x000fc80000000000 */
[----:B------:R-:W-:Y:S01]  /*cf40*/  FADD R98, R130, R159 ;  /* 0x0000009f82627221 */ /* 0x000fe20000000000 */
[----:B------:R-:W-:-:S03]  /*cf50*/  FMUL R99, R101, 1.4426950216293334961 ;  /* 0x3fb8aa3b65637820 */ /* 0x000fc60000400000 */
[----:B------:R-:W-:-:S04]  /*cf60*/  FADD R98, R129, R98 ;  /* 0x0000006281627221 */ /* 0x000fc80000000000 */
[----:B------:R-:W-:-:S04]  /*cf70*/  FADD R101, R131, R98 ;  /* 0x0000006283657221 */ /* 0x000fc80000000000 */
[----:B------:R-:W-:-:S04]  /*cf80*/  FADD R159, R56, R101 ;  /* 0x00000065389f7221 */ /* 0x000fc80000000000 */
[----:B------:R-:W-:Y:S01]  /*cf90*/  FADD R98, R142, R159 ;  /* 0x0000009f8e627221 */ /* 0x000fe20000000000 */
[----:B------:R-:W-:-:S03]  /*cfa0*/  FMUL R101, R103, 1.4426950216293334961 ;  /* 0x3fb8aa3b67657820 */ /* 0x000fc60000400000 */
[----:B------:R-:W-:-:S04]  /*cfb0*/  FADD R98, R57, R98 ;  /* 0x0000006239627221 */ /* 0x000fc80000000000 */
[----:B------:R-:W-:-:S04]  /*cfc0*/  FADD R103, R61, R98 ;  /* 0x000000623d677221 */ /* 0x000fc80000000000 */
[----:B------:R-:W-:Y:S01]  /*cfd0*/  FADD R159, R58, R103 ;  /* 0x000000673a9f7221 */ /* 0x000fe20000000000 */
[----:B------:R-:W-:-:S03]  /*cfe0*/  FMUL R103, R105, 1.4426950216293334961 ;  /* 0x3fb8aa3b69677820 */ /* 0x000fc60000400000 */
[----:B------:R-:W-:-:S04]  /*cff0*/  FADD R98, R60, R159 ;  /* 0x0000009f3c627221 */ /* 0x000fc80000000000 */
        /* <DEDUP_REMOVED lines=12> */
[----:B------:R-:W-:Y:S01]  /*d0c0*/  FADD R105, R76, R105 ;  /* 0x000000694c697221 */ /* 0x000fe20000000000 */
[----:B------:R-:W-:Y:S01]  /*d0d0*/  FMUL R55, R100, 1.4426950216293334961 ;  /* 0x3fb8aa3b64377820 */ /* 0x000fe20000400000 */
[----:B------:R-:W-:Y:S02]  /*d0e0*/  FMUL R100, R102, 1.4426950216293334961 ;  /* 0x3fb8aa3b66647820 */ /* 0x000fe40000400000 */
[----:B------:R-:W-:Y:S01]  /*d0f0*/  FADD R98, R78, R105 ;  /* 0x000000694e627221 */ /* 0x000fe20000000000 */
[----:B------:R-:W-:Y:S01]  /*d100*/  FMUL R102, R104, 1.4426950216293334961 ;  /* 0x3fb8aa3b68667820 */ /* 0x000fe20000400000 */
[----:B------:R-:W-:Y:S01]  /*d110*/  FMUL R104, R106, 1.4426950216293334961 ;  /* 0x3fb8aa3b6a687820 */ /* 0x000fe20000400000 */
[----:B------:R-:W-:Y:S01]  /*d120*/  FMUL R106, R107, 1.4426950216293334961 ;  /* 0x3fb8aa3b6b6a7820 */ /* 0x000fe20000400000 */
[----:B------:R-:W-:Y:S01]  /*d130*/  FADD R105, R77, R98 ;  /* 0x000000624d697221 */ /* 0x000fe20000000000 */
[----:B------:R-:W-:Y:S01]  /*d140*/  FMUL R107, R108, 1.4426950216293334961 ;  /* 0x3fb8aa3b6c6b7820 */ /* 0x000fe20000400000 */
[----:B------:R-:W-:Y:S01]  /*d150*/  FMUL R108, R109, 1.4426950216293334961 ;  /* 0x3fb8aa3b6d6c7820 */ /* 0x000fe20000400000 */
[----:B------:R-:W-:Y:S01]  /*d160*/  FMUL R109, R110, 1.4426950216293334961 ;  /* 0x3fb8aa3b6e6d7820 */ /* 0x000fe20000400000 */
[----:B------:R-:W-:Y:S01]  /*d170*/  FADD R110, R80, R105 ;  /* 0x00000069506e7221 */ /* 0x000fe20000000000 */
[----:B------:R-:W-:-:S03]  /*d180*/  FADD R114, R114, -R90 ;  /* 0x8000005a72727221 */ /* 0x000fc60000000000 */
[----:B------:R-:W-:Y:S01]  /*d190*/  FADD R105, R81, R110 ;  /* 0x0000006e51697221 */ /* 0x000fe20000000000 */
[----:B------:R-:W-:-:S03]  /*d1a0*/  FMUL R98, R114, 1.4426950216293334961 ;  /* 0x3fb8aa3b72627820 */ /* 0x000fc60000400000 */
[----:B------:R-:W-:Y:S01]  /*d1b0*/  FADD R114, R82, R105 ;  /* 0x0000006952727221 */ /* 0x000fe20000000000 */
[----:B------:R-:W0:Y:S01]  /*d1c0*/  MUFU.EX2 R151, R151 ;  /* 0x0000009700977308 */ /* 0x000e220000000800 */
[----:B------:R-:W-:Y:S02]  /*d1d0*/  F2FP.F16.F32.PACK_AB R6, R7, R6 ;  /* 0x000000060706723e */ /* 0x000fe400000000ff */
[----:B------:R-:W-:Y:S01]  /*d1e0*/  FADD R114, R83, R114 ;  /* 0x0000007253727221 */ /* 0x000fe20000000000 */
[----:B------:R-:W-:Y:S02]  /*d1f0*/  F2FP.F16.F32.PACK_AB R7, R9, R8 ;  /* 0x000000080907723e */ /* 0x000fe400000000ff */
[----:B------:R-:W-:Y:S01]  /*d200*/  F2FP.F16.F32.PACK_AB R8, R11, R10 ;  /* 0x0000000a0b08723e */ /* 0x000fe200000000ff */
[----:B------:R-:W-:Y:S01]  /*d210*/  FADD R11, R149, R114 ;  /* 0x00000072950b7221 */ /* 0x000fe20000000000 */
[----:B------:R-:W-:-:S03]  /*d220*/  F2FP.F16.F32.PACK_AB R4, R127, R4 ;  /* 0x000000047f04723e */ /* 0x000fc600000000ff */
[----:B------:R-:W-:Y:S01]  /*d230*/  FADD R127, R150, R11 ;  /* 0x0000000b967f7221 */ /* 0x000fe20000000000 */
[----:B------:R-:W-:-:S03]  /*d240*/  F2FP.F16.F32.PACK_AB R11, R17, R14 ;  /* 0x0000000e110b723e */ /* 0x000fc600000000ff */
[----:B------:R-:W-:Y:S01]  /*d250*/  FADD R14, R86, R127 ;  /* 0x0000007f560e7221 */ /* 0x000fe20000000000 */
[----:B------:R-:W-:-:S03]  /*d260*/  F2FP.F16.F32.PACK_AB R10, R15, R13 ;  /* 0x0000000d0f0a723e */ /* 0x000fc600000000ff */
[----:B0-----:R-:W-:Y:S01]  /*d270*/  FADD R15, R151, R14 ;  /* 0x0000000e970f7221 */ /* 0x001fe20000000000 */
[----:B------:R-:W-:Y:S02]  /*d280*/  F2FP.F16.F32.PACK_AB R9, R128, R12 ;  /* 0x0000000c8009723e */ /* 0x000fe400000000ff */
[----:B------:R-:W-:Y:S01]  /*d290*/  F2FP.F16.F32.PACK_AB R12, R18, R16 ;  /* 0x00000010120c723e */ /* 0x000fe200000000ff */
[----:B------:R-:W-:Y:S01]  /*d2a0*/  FADD R16, R152, R15 ;  /* 0x0000000f98107221 */ /* 0x000fe20000000000 */
[----:B------:R-:W0:Y:S03]  /*d2b0*/  MUFU.EX2 R153, R153 ;  /* 0x0000009900997308 */ /* 0x000e260000000800 */
[----:B------:R-:W-:Y:S01]  /*d2c0*/  FADD R18, R89, R16 ;  /* 0x0000001059127221 */ /* 0x000fe20000000000 */
[----:B------:R-:W-:-:S03]  /*d2d0*/  F2FP.F16.F32.PACK_AB R13, R20, R19 ;  /* 0x00000013140d723e */ /* 0x000fc600000000ff */
[----:B------:R-:W-:Y:S01]  /*d2e0*/  FADD R19, R63, R18 ;  /* 0x000000123f137221 */ /* 0x000fe20000000000 */
[----:B------:R-:W-:-:S03]  /*d2f0*/  F2FP.F16.F32.PACK_AB R14, R22, R21 ;  /* 0x00000015160e723e */ /* 0x000fc600000000ff */
[----:B------:R-:W-:Y:S01]  /*d300*/  FADD R22, R64, R19 ;  /* 0x0000001340167221 */ /* 0x000fe20000000000 */
[----:B------:R-:W-:-:S03]  /*d310*/  F2FP.F16.F32.PACK_AB R16, R26, R25 ;  /* 0x000000191a10723e */ /* 0x000fc600000000ff */
[----:B------:R-:W-:-:S04]  /*d320*/  FADD R22, R65, R22 ;  /* 0x0000001641167221 */ /* 0x000fc80000000000 */
[----:B0-----:R-:W-:Y:S01]  /*d330*/  FADD R25, R153, R22 ;  /* 0x0000001699197221 */ /* 0x001fe20000000000 */
[----:B------:R-:W-:-:S03]  /*d340*/  F2FP.F16.F32.PACK_AB R18, R31, R29 ;  /* 0x0000001d1f12723e */ /* 0x000fc600000000ff */
[----:B------:R-:W-:Y:S01]  /*d350*/  FADD R26, R154, R25 ;  /* 0x000000199a1a7221 */ /* 0x000fe20000000000 */
[----:B------:R-:W-:-:S03]  /*d360*/  F2FP.F16.F32.PACK_AB R17, R28, R27 ;  /* 0x0000001b1c11723e */ /* 0x000fc600000000ff */
[----:B------:R-:W-:Y:S01]  /*d370*/  FADD R29, R155, R26 ;  /* 0x0000001a9b1d7221 */ /* 0x000fe20000000000 */
[--C-:B------:R-:W-:Y:S01]  /*d380*/  FADD R119, R119, -R90.reuse ;  /* 0x8000005a77777221 */ /* 0x100fe20000000000 */
[----:B------:R-:W-:Y:S02]  /*d390*/  FADD R21, R118, -R90 ;  /* 0x8000005a76157221 */ /* 0x000fe40000000000 */
[----:B------:R-:W-:Y:S01]  /*d3a0*/  FADD R28, R156, R29 ;  /* 0x0000001d9c1c7221 */ /* 0x000fe20000000000 */
[----:B------:R-:W-:Y:S01]  /*d3b0*/  FMUL R114, R119, 1.4426950216293334961 ;  /* 0x3fb8aa3b77727820 */ /* 0x000fe20000400000 */
[----:B------:R-:W-:Y:S02]  /*d3c0*/  FMUL R119, R21, 1.4426950216293334961 ;  /* 0x3fb8aa3b15777820 */ /* 0x000fe40000400000 */
[----:B------:R-:W-:Y:S01]  /*d3d0*/  FADD R31, R157, R28 ;  /* 0x0000001c9d1f7221 */ /* 0x000fe20000000000 */
[----:B------:R-:W0:Y:S01]  /*d3e0*/  MUFU.EX2 R54, R54 ;  /* 0x0000003600367308 */ /* 0x000e220000000800 */
[----:B------:R-:W-:-:S02]  /*d3f0*/  F2FP.F16.F32.PACK_AB R21, R36, R34 ;  /* 0x000000222415723e */ /* 0x000fc400000000ff */
[----:B------:R-:W-:Y:S01]  /*d400*/  FADD R34, R96, R31 ;  /* 0x0000001f60227221 */ /* 0x000fe20000000000 */
[----:B------:R-:W-:-:S03]  /*d410*/  F2FP.F16.F32.PACK_AB R19, R33, R30 ;  /* 0x0000001e2113723e */ /* 0x000fc600000000ff */
[----:B------:R-:W-:Y:S01]  /*d420*/  FADD R33, R97, R34 ;  /* 0x0000002261217221 */ /* 0x000fe20000000000 */
[----:B------:R-:W1:Y:S03]  /*d430*/  MUFU.EX2 R55, R55 ;  /* 0x0000003700377308 */ /* 0x000e660000000800 */
[----:B------:R-:W-:Y:S01]  /*d440*/  FADD R34, R52, R33 ;  /* 0x0000002134227221 */ /* 0x000fe20000000000 */
[----:B------:R-:W-:-:S04]  /*d450*/  F2FP.F16.F32.PACK_AB R22, R39, R37 ;  /* 0x000000252716723e */ /* 0x000fc800000000ff */
[----:B------:R-:W1:Y:S01]  /*d460*/  MUFU.EX2 R99, R99 ;  /* 0x0000006300637308 */ /* 0x000e620000000800 */
[----:B------:R-:W-:Y:S01]  /*d470*/  FADD R37, R53, R34 ;  /* 0x0000002235257221 */ /* 0x000fe20000000000 */
[----:B------:R-:W-:Y:S02]  /*d480*/  F2FP.F16.F32.PACK_AB R15, R24, R23 ;  /* 0x00000017180f723e */ /* 0x000fe400000000ff */
[----:B------:R-:W-:-:S04]  /*d490*/  F2FP.F16.F32.PACK_AB R23, R41, R38 ;  /* 0x000000262917723e */ /* 0x000fc800000000ff */
[----:B------:R-:W3:Y:S01]  /*d4a0*/  MUFU.EX2 R100, R100 ;  /* 0x0000006400647308 */ /* 0x000ee20000000800 */
[----:B0-----:R-:W-:Y:S01]  /*d4b0*/  FADD R38, R54, R37 ;  /* 0x0000002536267221 */ /* 0x001fe20000000000 */
[----:B------:R-:W-:-:S06]  /*d4c0*/  F2FP.F16.F32.PACK_AB R24, R43, R40 ;  /* 0x000000282b18723e */ /* 0x000fcc00000000ff */
[----:B------:R-:W0:Y:S01]  /*d4d0*/  MUFU.EX2 R101, R101 ;  /* 0x0000006500657308 */ /* 0x000e220000000800 */
[----:B-1----:R-:W-:-:S07]  /*d4e0*/  FADD R40, R55, R38 ;  /* 0x0000002637287221 */ /* 0x002fce0000000000 */
[----:B------:R-:W1:Y:S01]  /*d4f0*/  MUFU.EX2 R102, R102 ;  /* 0x0000006600667308 */ /* 0x000e620000000800 */
[----:B------:R-:W-:Y:S01]  /*d500*/  FADD R41, R99, R40 ;  /* 0x0000002863297221 */ /* 0x000fe20000000000 */
[----:B------:R-:W-:-:S06]  /*d510*/  F2FP.F16.F32.PACK_AB R25, R45, R42 ;  /* 0x0000002a2d19723e */ /* 0x000fcc00000000ff */
[----:B------:R-:W1:Y:S01]  /*d520*/  MUFU.EX2 R103, R103 ;  /* 0x0000006700677308 */ /* 0x000e620000000800 */
[----:B---3--:R-:W-:Y:S01]  /*d530*/  FADD R42, R100, R41 ;  /* 0x00000029642a7221 */ /* 0x008fe20000000000 */
[----:B------:R-:W-:-:S06]  /*d540*/  FADD R27, R117, -R90 ;  /* 0x8000005a751b7221 */ /* 0x000fcc0000000000 */
[----:B------:R-:W3:Y:S01]  /*d550*/  MUFU.EX2 R104, R104 ;  /* 0x0000006800687308 */ /* 0x000ee20000000800 */
[----:B0-----:R-:W-:Y:S01]  /*d560*/  FADD R43, R101, R42 ;  /* 0x0000002a652b7221 */ /* 0x001fe20000000000 */
[----:B------:R-:W-:Y:S01]  /*d570*/  F2FP.F16.F32.PACK_AB R20, R35, R32 ;  /* 0x000000202314723e */ /* 0x000fe200000000ff */
[----:B------:R-:W-:Y:S01]  /*d580*/  FMUL R32, R27, 1.4426950216293334961 ;  /* 0x3fb8aa3b1b207820 */ /* 0x000fe20000400000 */
[----:B------:R-:W-:-:S04]  /*d590*/  F2FP.F16.F32.PACK_AB R27, R49, R46 ;  /* 0x0000002e311b723e */ /* 0x000fc800000000ff */
[----:B------:R-:W0:Y:S01]  /*d5a0*/  MUFU.EX2 R106, R106 ;  /* 0x0000006a006a7308 */ /* 0x000e220000000800 */
[----:B-1----:R-:W-:Y:S01]  /*d5b0*/  FADD R46, R102, R43 ;  /* 0x0000002b662e7221 */ /* 0x002fe20000000000 */
[--C-:B------:R-:W-:Y:S01]  /*d5c0*/  FADD R111, R111, -R90.reuse ;  /* 0x8000005a6f6f7221 */ /* 0x100fe20000000000 */
[----:B------:R-:W-:Y:S01]  /*d5d0*/  FADD R122, R122, -R90 ;  /* 0x8000005a7a7a7221 */ /* 0x000fe20000000000 */
[----:B------:R-:W-:-:S04]  /*d5e0*/  F2FP.F16.F32.PACK_AB R26, R47, R44 ;  /* 0x0000002c2f1a723e */ /* 0x000fc800000000ff */
[----:B------:R-:W1:Y:S01]  /*d5f0*/  MUFU.EX2 R107, R107 ;  /* 0x0000006b006b7308 */ /* 0x000e620000000800 */
[----:B------:R-:W-:Y:S01]  /*d600*/  FADD R39, R124, -R90 ;  /* 0x8000005a7c277221 */ /* 0x000fe20000000000 */
[----:B------:R-:W-:Y:S01]  /*d610*/  FADD R47, R103, R46 ;  /* 0x0000002e672f7221 */ /* 0x000fe20000000000 */
[----:B------:R-:W-:Y:S01]  /*d620*/  FMUL R111, R111, 1.4426950216293334961 ;  /* 0x3fb8aa3b6f6f7820 */ /* 0x000fe20000400000 */
[----:B------:R-:W-:Y:S01]  /*d630*/  FADD R113, R113, -R90 ;  /* 0x8000005a71717221 */ /* 0x000fe20000000000 */
[----:B------:R-:W-:-:S03]  /*d640*/  FMUL R122, R122, 1.4426950216293334961 ;  /* 0x3fb8aa3b7a7a7820 */ /* 0x000fc60000400000 */
[----:B------:R-:W0:Y:S01]  /*d650*/  MUFU.EX2 R108, R108 ;  /* 0x0000006c006c7308 */ /* 0x000e220000000800 */
        /* <DEDUP_REMOVED lines=9> */
[----:B------:R-:W0:Y:S01]  /*d6f0*/  MUFU.EX2 R109, R109 ;  /* 0x0000006d006d7308 */ /* 0x000e220000000800 */
[----:B------:R-:W-:Y:S01]  /*d700*/  F2FP.F16.F32.PACK_AB R38, R147, R73 ;  /* 0x000000499326723e */ /* 0x000fe200000000ff */
[--C-:B------:R-:W-:Y:S01]  /*d710*/  FADD R139, R139, -R90.reuse ;  /* 0x8000005a8b8b7221 */ /* 0x100fe20000000000 */
[----:B------:R-:W-:Y:S01]  /*d720*/  FADD R125, R125, -R90 ;  /* 0x8000005a7d7d7221 */ /* 0x000fe20000000000 */
[----:B------:R-:W-:Y:S01]  /*d730*/  FMUL R73, R39, 1.4426950216293334961 ;  /* 0x3fb8aa3b27497820 */ /* 0x000fe20000400000 */
[----:B---3--:R-:W-:Y:S01]  /*d740*/  FADD R49, R104, R47 ;  /* 0x0000002f68317221 */ /* 0x008fe20000000000 */
[----:B------:R-:W-:Y:S01]  /*d750*/  FMUL R113, R113, 1.4426950216293334961 ;  /* 0x3fb8aa3b71717820 */ /* 0x000fe20000400000 */
[----:B------:R-:W-:Y:S01]  /*d760*/  F2FP.F16.F32.PACK_AB R5, R5, R126 ;  /* 0x0000007e0505723e */ /* 0x000fe200000000ff */
[----:B------:R3:W-:Y:S01]  /*d770*/  MUFU.EX2 R117, R122 ;  /* 0x0000007a00757308 */ /* 0x0007e20000000800 */
[----:B------:R-:W-:Y:S01]  /*d780*/  F2FP.F16.F32.PACK_AB R39, R148, R74 ;  /* 0x0000004a9427723e */ /* 0x000fe200000000ff */
[----:B------:R-:W-:Y:S01]  /*d790*/  FMUL R110, R141, 1.4426950216293334961 ;  /* 0x3fb8aa3b8d6e7820 */ /* 0x000fe20000400000 */
[----:B------:R-:W-:Y:S01]  /*d7a0*/  F2FP.F16.F32.PACK_AB R40, R78, R76 ;  /* 0x0000004c4e28723e */ /* 0x000fe200000000ff */
[----:B------:R-:W-:Y:S01]  /*d7b0*/  FMUL R126, R138, 1.4426950216293334961 ;  /* 0x3fb8aa3b8a7e7820 */ /* 0x000fe20000400000 */
[----:B------:R-:W-:Y:S01]  /*d7c0*/  F2FP.F16.F32.PACK_AB R41, R80, R77 ;  /* 0x0000004d5029723e */ /* 0x000fe200000000ff */
[----:B------:R-:W-:Y:S01]  /*d7d0*/  FMUL R105, R140, 1.4426950216293334961 ;  /* 0x3fb8aa3b8c697820 */ /* 0x000fe20000400000 */
[----:B------:R-:W-:Y:S01]  /*d7e0*/  FMUL R116, R116, 1.4426950216293334961 ;  /* 0x3fb8aa3b74747820 */ /* 0x000fe20000400000 */
[----:B------:R-:W-:Y:S01]  /*d7f0*/  FMUL R74, R123, 1.4426950216293334961 ;  /* 0x3fb8aa3b7b4a7820 */ /* 0x000fe20000400000 */
[----:B---3--:R-:W-:Y:S01]  /*d800*/  FMUL R122, R30, 1.4426950216293334961 ;  /* 0x3fb8aa3b1e7a7820 */ /* 0x008fe20000400000 */
[----:B------:R-:W-:Y:S01]  /*d810*/  FMUL R77, R120, 1.4426950216293334961 ;  /* 0x3fb8aa3b784d7820 */ /* 0x000fe20000400000 */
[----:B------:R-:W-:Y:S01]  /*d820*/  FMUL R76, R115, 1.4426950216293334961 ;  /* 0x3fb8aa3b734c7820 */ /* 0x000fe20000400000 */
[----:B------:R-:W-:Y:S01]  /*d830*/  FMUL R112, R112, 1.4426950216293334961 ;  /* 0x3fb8aa3b70707820 */ /* 0x000fe20000400000 */
[----:B------:R-:W3:Y:S01]  /*d840*/  MUFU.EX2 R111, R111 ;  /* 0x0000006f006f7308 */ /* 0x000ee20000000800 */
[----:B------:R-:W-:Y:S01]  /*d850*/  F2FP.F16.F32.PACK_AB R29, R130, R50 ;  /* 0x00000032821d723e */ /* 0x000fe200000000ff */
[----:B------:R-:W-:Y:S01]  /*d860*/  FMUL R139, R139, 1.4426950216293334961 ;  /* 0x3fb8aa3b8b8b7820 */ /* 0x000fe20000400000 */
[----:B------:R-:W-:Y:S01]  /*d870*/  FMUL R125, R125, 1.4426950216293334961 ;  /* 0x3fb8aa3b7d7d7820 */ /* 0x000fe20000400000 */
[----:B0-----:R-:W-:Y:S01]  /*d880*/  FADD R50, R106, R49 ;  /* 0x000000316a327221 */ /* 0x001fe20000000000 */
[----:B------:R-:W-:-:S02]  /*d890*/  F2FP.F16.F32.PACK_AB R28, R51, R48 ;  /* 0x00000030331c723e */ /* 0x000fc400000000ff */
[C---:B-----5:R-:W-:Y:S01]  /*d8a0*/  LOP3.LUT R163, R134.reuse, 0x10, RZ, 0x3c, !PT ;  /* 0x0000001086a37812 */ /* 0x060fe200078e3cff */
[----:B------:R-:W0:Y:S01]  /*d8b0*/  MUFU.EX2 R113, R113 ;  /* 0x0000007100717308 */ /* 0x000e220000000800 */
[----:B-1----:R-:W-:Y:S01]  /*d8c0*/  FADD R51, R107, R50 ;  /* 0x000000326b337221 */ /* 0x002fe20000000000 */
[----:B------:R-:W-:Y:S01]  /*d8d0*/  LOP3.LUT R162, R134, 0x20, RZ, 0x3c, !PT ;  /* 0x0000002086a27812 */ /* 0x000fe200078e3cff */
[----:B------:R-:W-:Y:S01]  /*d8e0*/  STS.U16 [R134+UR11+0x3000], R68 ;  /* 0x0030004486007988 */ /* 0x000fe2000800040b */
[----:B------:R-:W-:-:S04]  /*d8f0*/  F2FP.F16.F32.PACK_AB R31, R142, R56 ;  /* 0x000000388e1f723e */ /* 0x000fc800000000ff */
[----:B------:R-:W1:Y:S01]  /*d900*/  MUFU.EX2 R98, R98 ;  /* 0x0000006200627308 */ /* 0x000e620000000800 */
[----:B------:R-:W-:Y:S01]  /*d910*/  FADD R56, R108, R51 ;  /* 0x000000336c387221 */ /* 0x000fe20000000000 */
[----:B------:R-:W-:Y:S06]  /*d920*/  STS.U16 [R134+UR11+0x3400], R69 ;  /* 0x0034004586007988 */ /* 0x000fec000800040b */
[----:B------:R-:W-:Y:S01]  /*d930*/  MUFU.EX2 R110, R110 ;  /* 0x0000006e006e7308 */ /* 0x000fe20000000800 */
[----:B------:R-:W-:Y:S07]  /*d940*/  STS.U16 [R163+UR11+0x3080], R70 ;  /* 0x00308046a3007988 */ /* 0x000fee000800040b */
[----:B------:R-:W0:Y:S01]  /*d950*/  MUFU.EX2 R126, R126 ;  /* 0x0000007e007e7308 */ /* 0x000e220000000800 */
[----:B------:R0:W-:Y:S07]  /*d960*/  STS.U16 [R163+UR11+0x3480], R71 ;  /* 0x00348047a3007988 */ /* 0x0001ee000800040b */
[----:B------:R-:W-:Y:S01]  /*d970*/  MUFU.EX2 R105, R105 ;  /* 0x0000006900697308 */ /* 0x000fe20000000800 */
[----:B------:R-:W-:Y:S07]  /*d980*/  STS.U16 [R162+UR11+0x3100], R72 ;  /* 0x00310048a2007988 */ /* 0x000fee000800040b */
[----:B------:R-:W1:Y:S01]  /*d990*/  MUFU.EX2 R114, R114 ;  /* 0x0000007200727308 */ /* 0x000e620000000800 */
[----:B0-----:R-:W-:-:S07]  /*d9a0*/  LOP3.LUT R163, R134, 0x30, RZ, 0x3c, !PT ;  /* 0x0000003086a37812 */ /* 0x001fce00078e3cff */
[----:B------:R-:W-:Y:S08]  /*d9b0*/  MUFU.EX2 R118, R139 ;  /* 0x0000008b00767308 */ /* 0x000ff00000000800 */
[----:B------:R-:W0:Y:S08]  /*d9c0*/  MUFU.EX2 R119, R119 ;  /* 0x0000007700777308 */ /* 0x000e300000000800 */
[----:B------:R0:W0:Y:S08]  /*d9d0*/  MUFU.EX2 R121, R32 ;  /* 0x0000002000797308 */ /* 0x0000300000000800 */
[----:B------:R-:W-:Y:S08]  /*d9e0*/  MUFU.EX2 R122, R122 ;  /* 0x0000007a007a7308 */ /* 0x000ff00000000800 */
[----:B------:R-:W0:Y:S08]  /*d9f0*/  MUFU.EX2 R116, R116 ;  /* 0x0000007400747308 */ /* 0x000e300000000800 */
[----:B------:R-:W-:Y:S08]  /*da00*/  MUFU.EX2 R124, R125 ;  /* 0x0000007d007c7308 */ /* 0x000ff00000000800 */
[----:B------:R-:W0:Y:S08]  /*da10*/  MUFU.EX2 R73, R73 ;  /* 0x0000004900497308 */ /* 0x000e300000000800 */
[----:B------:R-:W-:Y:S08]  /*da20*/  MUFU.EX2 R74, R74 ;  /* 0x0000004a004a7308 */ /* 0x000ff00000000800 */
[----:B------:R-:W0:Y:S08]  /*da30*/  MUFU.EX2 R77, R77 ;  /* 0x0000004d004d7308 */ /* 0x000e300000000800 */
[----:B------:R-:W-:Y:S08]  /*da40*/  MUFU.EX2 R76, R76 ;  /* 0x0000004c004c7308 */ /* 0x000ff00000000800 */
[----:B------:R-:W0:Y:S01]  /*da50*/  MUFU.EX2 R112, R112 ;  /* 0x0000007000707308 */ /* 0x000e220000000800 */
[----:B------:R-:W-:Y:S01]  /*da60*/  FADD R56, R109, R56 ;  /* 0x000000386d387221 */ /* 0x000fe20000000000 */
[----:B------:R1:W-:Y:S01]  /*da70*/  STS.U16 [R162+UR11+0x3500], R75 ;  /* 0x0035004ba2007988 */ /* 0x0003e2000800040b */
[----:B------:R-:W-:-:S02]  /*da80*/  F2FP.F16.F32.PACK_AB R33, R60, R58 ;  /* 0x0000003a3c21723e */ /* 0x000fc400000000ff */
[----:B---3--:R-:W-:Y:S01]  /*da90*/  FADD R60, R111, R56 ;  /* 0x000000386f3c7221 */ /* 0x008fe20000000000 */
[----:B------:R-:W-:Y:S01]  /*daa0*/  STS.U16 [R163+UR11+0x3180], R79 ;  /* 0x0031804fa3007988 */ /* 0x000fe2000800040b */
[C---:B------:R-:W-:Y:S02]  /*dab0*/  LOP3.LUT R164, R134.reuse, 0x50, RZ, 0x3c, !PT ;  /* 0x0000005086a47812 */ /* 0x040fe400078e3cff */
[----:B-1----:R-:W-:Y:S01]  /*dac0*/  LOP3.LUT R162, R134, 0x40, RZ, 0x3c, !PT ;  /* 0x0000004086a27812 */ /* 0x002fe200078e3cff */
[----:B------:R1:W-:Y:S01]  /*dad0*/  STS.U16 [R163+UR11+0x3580], R84 ;  /* 0x00358054a3007988 */ /* 0x0003e2000800040b */
[----:B------:R-:W-:Y:S02]  /*dae0*/  F2FP.F16.F32.PACK_AB R51, R52, R97 ;  /* 0x000000613433723e */ /* 0x000fe400000000ff */
[----:B------:R-:W-:Y:S01]  /*daf0*/  F2FP.F16.F32.PACK_AB R42, R82, R81 ;  /* 0x00000051522a723e */ /* 0x000fe200000000ff */
[----:B------:R-:W-:Y:S01]  /*db00*/  STS.U16 [R162+UR11+0x3200], R85 ;  /* 0x00320055a2007988 */ /* 0x000fe2000800040b */
[----:B------:R-:W-:Y:S01]  /*db10*/  F2FP.F16.F32.PACK_AB R52, R54, R53 ;  /* 0x000000353634723e */ /* 0x000fe200000000ff */
[----:B------:R-:W-:Y:S01]  /*db20*/  FADD R81, R113, R60 ;  /* 0x0000003c71517221 */ /* 0x000fe20000000000 */
[----:B0-----:R-:W-:Y:S01]  /*db30*/  F2FP.F16.F32.PACK_AB R32, R61, R57 ;  /* 0x000000393d20723e */ /* 0x001fe200000000ff */
[----:B------:R0:W-:Y:S01]  /*db40*/  STS.U16 [R162+UR11+0x3600], R87 ;  /* 0x00360057a2007988 */ /* 0x0001e2000800040b */
[----:B-1----:R-:W-:-:S02]  /*db50*/  LOP3.LUT R163, R134, 0x60, RZ, 0x3c, !PT ;  /* 0x0000006086a37812 */ /* 0x002fc400078e3cff */
[----:B------:R-:W-:Y:S01]  /*db60*/  F2FP.F16.F32.PACK_AB R34, R66, R59 ;  /* 0x0000003b4222723e */ /* 0x000fe200000000ff */
[----:B------:R1:W-:Y:S01]  /*db70*/  STS.U16 [R164+UR11+0x3280], R88 ;  /* 0x00328058a4007988 */ /* 0x0003e2000800040b */
[----:B------:R-:W-:Y:S02]  /*db80*/  F2FP.F16.F32.PACK_AB R35, R67, R62 ;  /* 0x0000003e4323723e */ /* 0x000fe400000000ff */
[----:B------:R-:W-:Y:S02]  /*db90*/  F2FP.F16.F32.PACK_AB R46, R63, R89 ;  /* 0x000000593f2e723e */ /* 0x000fe400000000ff */
[----:B------:R-:W-:Y:S02]  /*dba0*/  F2FP.F16.F32.PACK_AB R47, R65, R64 ;  /* 0x00000040412f723e */ /* 0x000fe400000000ff */
[----:B------:R-:W-:Y:S02]  /*dbb0*/  F2FP.F16.F32.PACK_AB R53, R99, R55 ;  /* 0x000000376335723e */ /* 0x000fe400000000ff */
[----:B0-----:R-:W-:Y:S01]  /*dbc0*/  LOP3.LUT R162, R134, 0x70, RZ, 0x3c, !PT ;  /* 0x0000007086a27812 */ /* 0x001fe200078e3cff */
[----:B----4-:R1:W-:Y:S01]  /*dbd0*/  STS.U16 [R164+UR11+0x3680], R91 ;  /* 0x0036805ba4007988 */ /* 0x0103e2000800040b */
        /* <DEDUP_REMOVED lines=22> */
[----:B------:R-:W-:Y:S01]  /*dd40*/  F2FP.F16.F32.PACK_AB R67, R112, R76 ;  /* 0x0000004c7043723e */ /* 0x000fe200000000ff */
[----:B------:R1:W-:Y:S04]  /*dd50*/  STS.U16 [R163+UR11+0x3300], R92 ;  /* 0x0033005ca3007988 */ /* 0x0003e8000800040b */
[----:B------:R1:W-:Y:S01]  /*dd60*/  STS.U16 [R163+UR11+0x3700], R93 ;  /* 0x0037005da3007988 */ /* 0x0003e2000800040b */
[----:B------:R0:W-:Y:S03]  /*dd70*/  STTM.x64 tmem[UR13+0x90], R4 ;  /* 0x00009004000079ed */ /* 0x0001e6000834000d */
[----:B------:R1:W-:Y:S04]  /*dd80*/  STS.U16 [R162+UR11+0x3380], R94 ;  /* 0x0033805ea2007988 */ /* 0x0003e8000800040b */
[----:B--2---:R1:W-:Y:S01]  /*dd90*/  STS.U16 [R162+UR11+0x3780], R95 ;  /* 0x0037805fa2007988 */ /* 0x0043e2000800040b */
[----:B------:R-:W2:Y:S02]  /*dda0*/  FENCE.VIEW.ASYNC.T ;  /* 0x00000000000073c6 */ /* 0x000ea40000000200 */
[----:B--2---:R-:W-:Y:S06]  /*ddb0*/  BAR.SYNC.DEFER_BLOCKING 0x0 ;  /* 0x0000000000007b1d */ /* 0x004fec0000010000 */
[----:B------:R-:W2:Y:S01]  /*ddc0*/  LDTM.x16 R4, tmem[UR13] ;  /* 0x0000000d000479ee */ /* 0x000ea20008240000 */
[----:B------:R-:W-:-:S04]  /*ddd0*/  FADD R81, R98, R81 ;  /* 0x0000005162517221 */ /* 0x000fc80000000000 */
[----:B------:R-:W-:Y:S01]  /*dde0*/  FADD R81, R110, R81 ;  /* 0x000000516e517221 */ /* 0x000fe20000000000 */
[----:B------:R-:W-:-:S03]  /*ddf0*/  NOP ;  /* 0x0000000000007918 */ /* 0x000fc60000000000 */
[----:B------:R-:W-:-:S04]  /*de00*/  FADD R126, R126, R81 ;  /* 0x000000517e7e7221 */ /* 0x000fc80000000000 */
[----:B------:R-:W-:-:S04]  /*de10*/  FADD R105, R105, R126 ;  /* 0x0000007e69697221 */ /* 0x000fc80000000000 */
[----:B------:R-:W-:-:S04]  /*de20*/  FADD R105, R114, R105 ;  /* 0x0000006972697221 */ /* 0x000fc80000000000 */
[----:B------:R-:W-:-:S04]  /*de30*/  FADD R118, R118, R105 ;  /* 0x0000006976767221 */ /* 0x000fc80000000000 */
[----:B------:R-:W-:-:S04]  /*de40*/  FADD R118, R119, R118 ;  /* 0x0000007677767221 */ /* 0x000fc80000000000 */
[----:B------:R-:W-:-:S04]  /*de50*/  FADD R118, R117, R118 ;  /* 0x0000007675767221 */ /* 0x000fc80000000000 */
[----:B------:R-:W-:Y:S01]  /*de60*/  FADD R121, R121, R118 ;  /* 0x0000007679797221 */ /* 0x000fe20000000000 */
[----:B0-----:R-:W-:-:S04]  /*de70*/  FADD R20, -R90, R137 ;  /* 0x000000895a147221 */ /* 0x001fc80000000100 */
[----:B------:R-:W-:-:S06]  /*de80*/  FMUL R20, R20, 1.4426950216293334961 ;  /* 0x3fb8aa3b14147820 */ /* 0x000fcc0000400000 */
[----:B------:R-:W2:Y:S02]  /*de90*/  MUFU.EX2 R20, R20 ;  /* 0x0000001400147308 */ /* 0x000ea40000000800 */
[C---:B--2---:R-:W-:Y:S01]  /*dea0*/  FMUL R4, R20.reuse, R4 ;  /* 0x0000000414047220 */ /* 0x044fe20000400000 */
        /* <DEDUP_REMOVED lines=15> */
[----:B------:R1:W-:Y:S01]  /*dfa0*/  STTM.x16 tmem[UR13], R4 ;  /* 0x00000004000079ed */ /* 0x0003e2000824000d */
[----:B------:R-:W0:Y:S02]  /*dfb0*/  FENCE.VIEW.ASYNC.T ;  /* 0x00000000000073c6 */ /* 0x000e240000000200 */
[----:B0-----:R-:W-:Y:S01]  /*dfc0*/  BAR.SYNC.DEFER_BLOCKING 0x0 ;  /* 0x0000000000007b1d */ /* 0x001fe20000010000 */
[----:B------:R-:W-:-:S05]  /*dfd0*/  FADD R121, R122, R121 ;  /* 0x000000797a797221 */ /* 0x000fca0000000000 */
[----:B------:R0:W-:Y:S06]  /*dfe0*/  MEMBAR.ALL.CTA ;  /* 0x0000000000007992 */ /* 0x0001ec0000008000 */
[----:B0-----:R-:W0:Y:S01]  /*dff0*/  FENCE.VIEW.ASYNC.S ;  /* 0x00000000000073c6 */ /* 0x001e220000000000 */
[----:B------:R-:W-:-:S04]  /*e000*/  FADD R121, R116, R121 ;  /* 0x0000007974797221 */ /* 0x000fc80000000000 */
[----:B------:R-:W-:-:S04]  /*e010*/  FADD R124, R124, R121 ;  /* 0x000000797c7c7221 */ /* 0x000fc80000000000 */
[----:B------:R-:W-:-:S04]  /*e020*/  FADD R73, R73, R124 ;  /* 0x0000007c49497221 */ /* 0x000fc80000000000 */
[----:B------:R-:W-:-:S04]  /*e030*/  FADD R74, R74, R73 ;  /* 0x000000494a4a7221 */ /* 0x000fc80000000000 */
[----:B------:R-:W-:Y:S01]  /*e040*/  FADD R77, R77, R74 ;  /* 0x0000004a4d4d7221 */ /* 0x000fe20000000000 */
[----:B------:R-:W-:-:S03]  /*e050*/  ULEA UR14, UR19, UR11, 0x3 ;  /* 0x0000000b130e7291 */ /* 0x000fc6000f8e18ff */
[----:B------:R-:W-:Y:S01]  /*e060*/  FADD R77, R76, R77 ;  /* 0x0000004d4c4d7221 */ /* 0x000fe20000000000 */
[----:B------:R-:W-:-:S03]  /*e070*/  UIADD3 UR14, UPT, UPT, UR14, 0x4000, URZ ;  /* 0x000040000e0e7890 */ /* 0x000fc6000fffe0ff */
[----:B------:R-:W-:Y:S01]  /*e080*/  FADD R77, R112, R77 ;  /* 0x0000004d704d7221 */ /* 0x000fe20000000000 */
[----:B------:R-:W-:Y:S01]  /*e090*/  UMOV UR6, UR4 ;  /* 0x0000000400067c82 */ /* 0x000fe20008000000 */
[----:B0-----:R-:W-:Y:S06]  /*e0a0*/  BAR.SYNC.DEFER_BLOCKING 0x0 ;  /* 0x0000000000007b1d */ /* 0x001fec0000010000 */
[----:B------:R-:W-:Y:S05]  /*e0b0*/  BRA.U UP2, `(.L_x_16) ;  /* 0x0000000102987547 */ /* 0x000fea000b800000 */
[----:B------:R-:W-:Y:S02]  /*e0c0*/  UIADD3 UR59, UPT, UPT, UR10, 0x98, URZ ;  /* 0x000000980a3b7890 */ /* 0x000fe4000fffe0ff */
[----:B------:R-:W-:Y:S02]  /*e0d0*/  UIADD3 UR60, UPT, UPT, UR10, 0xa0, URZ ;  /* 0x000000a00a3c7890 */ /* 0x000fe4000fffe0ff */
[----:B------:R-:W-:Y:S02]  /*e0e0*/  UIADD3 UR61, UPT, UPT, UR10, 0xa8, URZ ;  /* 0x000000a80a3d7890 */ /* 0x000fe4000fffe0ff */
[----:B------:R-:W-:Y:S02]  /*e0f0*/  UIADD3 UR62, UPT, UPT, UR10, 0xb0, URZ ;  /* 0x000000b00a3e7890 */ /* 0x000fe4000fffe0ff */
[----:B------:R-:W-:Y:S02]  /*e100*/  UIADD3 UR63, UPT, UPT, UR10, 0xb8, URZ ;  /* 0x000000b80a3f7890 */ /* 0x000fe4000fffe0ff */
[----:B------:R-:W-:Y:S01]  /*e110*/  UIADD3 UR64, UPT, UPT, UR10, 0xc0, URZ ;  /* 0x000000c00a407890 */ /* 0x000fe2000fffe0ff */
[----:B------:R-:W-:Y:S01]  /*e120*/  UMOV UR8, 0x0 ;  /* 0x0000000000087882 */ /* 0x000fe20000000000 */
[----:B------:R-:W-:Y:S01]  /*e130*/  UMOV UR9, 0x8040010 ;  /* 0x0804001000097882 */ /* 0x000fe20000000000 */
[----:B------:R-:W-:Y:S01]  /*e140*/  UMOV UR24, UR18 ;  /* 0x0000001200187c82 */ /* 0x000fe20008000000 */
[----:B------:R-:W-:Y:S01]  /*e150*/  UMOV UR25, 0x40004040 ;  /* 0x4000404000197882 */ /* 0x000fe20000000000 */
[----:B------:R-:W-:-:S02]  /*e160*/  UIADD3 UR65, UPT, UPT, UR10, 0xc8, URZ ;  /* 0x000000c80a417890 */ /* 0x000fc4000fffe0ff */
[----:B------:R0:W-:Y:S01]  /*e170*/  UTCHMMA tmem[UR15], gdesc[UR24], tmem[UR10], tmem[UR8], idesc[UR9], UPT ;  /* 0x00ff08180f0079ea */ /* 0x0001e2000b80000a */
[----:B------:R-:W-:Y:S01]  /*e180*/  UMOV UR28, 0x0 ;  /* 0x00000000001c7882 */ /* 0x000fe20000000000 */
        /* <DEDUP_REMOVED lines=14> */
[----:B------:R-:W-:Y:S01]  /*e270*/  UMOV UR4, UR14 ;  /* 0x0000000e00047c82 */ /* 0x000fe20008000000 */
[----:B------:R-:W-:Y:S01]  /*e280*/  UMOV UR5, URZ ;  /* 0x000000ff00057c82 */ /* 0x000fe20008000000 */
[----:B------:R0:W-:Y:S01]  /*e290*/  UTCHMMA tmem[UR62], gdesc[UR38], tmem[UR10], tmem[UR50], idesc[UR51], UPT ;  /* 0x00ff32263e0079ea */ /* 0x0001e2000b80000a */
[----:B------:R-:W-:Y:S01]  /*e2a0*/  UMOV UR56, 0x0 ;  /* 0x0000000000387882 */ /* 0x000fe20000000000 */
[----:B------:R-:W-:Y:S01]  /*e2b0*/  UMOV UR57, 0x8040010 ;  /* 0x0804001000397882 */ /* 0x000fe20000000000 */
[----:B------:R0:W-:Y:S01]  /*e2c0*/  UTCHMMA tmem[UR63], gdesc[UR40], tmem[UR10], tmem[UR52], idesc[UR53], UPT ;  /* 0x00ff34283f0079ea */ /* 0x0001e2000b80000a */
[----:B------:R-:W-:Y:S01]  /*e2d0*/  UMOV UR4, UR4 ;  /* 0x0000000400047c82 */ /* 0x000fe20008000000 */
[----:B------:R0:W-:Y:S01]  /*e2e0*/  UTCHMMA tmem[UR64], gdesc[UR42], tmem[UR10], tmem[UR54], idesc[UR55], UPT ;  /* 0x00ff362a400079ea */ /* 0x0001e2000b80000a */
[----:B------:R0:W-:Y:S01]  /*e2f0*/  UTCHMMA tmem[UR65], gdesc[UR44], tmem[UR10], tmem[UR56], idesc[UR57], UPT ;  /* 0x00ff382c410079ea */ /* 0x0001e2000b80000a */
[----:B------:R0:W-:Y:S01]  /*e300*/  UTCBAR [UR4], URZ ;  /* 0x000000ff040073e9 */ /* 0x0001e200080000ff */
[----:B------:R-:W-:Y:S01]  /*e310*/  NOP ;  /* 0x0000000000007918 */ /* 0x000fe20000000000 */
.L_x_16:
[----:B-1----:R-:W2:Y:S01]  /*e320*/  LDL.LU R4, [R1+0x30] ;  /* 0x0000300001047983 */ /* 0x002ea20000300800 */
[----:B------:R-:W-:Y:S01]  /*e330*/  ISETP.GE.U32.AND P0, PT, R136, UR12, PT ;  /* 0x0000000c88007c0c */ /* 0x000fe2000bf06070 */
[----:B------:R-:W-:Y:S01]  /*e340*/  UIADD3 UR19, UPT, UPT, UR19, 0x1, URZ ;  /* 0x0000000113137890 */ /* 0x000fe2000fffe0ff */
[----:B------:R-:W-:Y:S01]  /*e350*/  IMAD.MOV.U32 R137, RZ, RZ, R90 ;  /* 0x000000ffff897224 */ /* 0x000fe200078e005a */
[----:B------:R-:W-:Y:S01]  /*e360*/  UIADD3 UR23, UPT, UPT, UR16, UR23, URZ ;  /* 0x0000001710177290 */ /* 0x000fe2000fffe0ff */
[----:B------:R-:W-:Y:S01]  /*e370*/  ISETP.GE.U32.AND.EX P0, PT, R135, RZ, PT, P0 ;  /* 0x000000ff8700720c */ /* 0x000fe20003f06100 */
[----:B------:R-:W-:Y:S02]  /*e380*/  UISETP.GT.AND UP3, UPT, UR19, 0x1, UPT ;  /* 0x000000011300788c */ /* 0x000fe4000bf64270 */
[----:B------:R-:W-:Y:S02]  /*e390*/  UIADD3 UR21, UPT, UPT, UR17, UR21, URZ ;  /* 0x0000001511157290 */ /* 0x000fe4000fffe0ff */
[----:B0-----:R-:W-:-:S02]  /*e3a0*/  USEL UR4, URZ, 0x1, !UP3 ;  /* 0x00000001ff047887 */ /* 0x001fc4000d800000 */
[----:B------:R-:W-:Y:S02]  /*e3b0*/  USEL UR19, UR19, URZ, !UP3 ;  /* 0x000000ff13137287 */ /* 0x000fe4000d800000 */
[----:B------:R-:W-:Y:S01]  /*e3c0*/  ULOP3.LUT UR4, UR6, UR4, URZ, 0x3c, !UPT ;  /* 0x0000000406047292 */ /* 0x000fe2000f8e3cff */
[----:B--2---:R-:W-:-:S05]  /*e3d0*/  FFMA R4, R20, R4, R77 ;  /* 0x0000000414047223 */ /* 0x004fca000000004d */
[----:B------:R1:W-:Y:S01]  /*e3e0*/  STL [R1+0x30], R4 ;  /* 0x0000300401007387 */ /* 0x0003e20000100800 */
[----:B------:R-:W-:Y:S05]  /*e3f0*/  @!P0 BRA `(.L_x_17) ;  /* 0xffffff8000d08947 */ /* 0x000fea000383ffff */
.L_x_12:
[----:B------:R-:W2:Y:S01]  /*e400*/  LDL.LU R23, [R1+0x30] ;  /* 0x0000300001177983 */ /* 0x000ea20000300800 */
[----:B------:R-:W-:Y:S01]  /*e410*/  IMAD.MOV.U32 R5, RZ, RZ, 0x3dc6b27f ;  /* 0x3dc6b27fff057424 */ /* 0x000fe200078e00ff */
[----:B------:R-:W-:Y:S01]  /*e420*/  UISETP.GE.AND UP1, UPT, UR33, 0x1, UPT ;  /* 0x000000012100788c */ /* 0x000fe2000bf26270 */
[----:B------:R-:W3:Y:S01]  /*e430*/  LDCU.64 UR4, c[0x0][0x3e0] ;  /* 0x00007c00ff0477ac */ /* 0x000ee20008000a00 */
[C---:B--2---:R-:W-:Y:S01]  /*e440*/  FMUL R0, R23.reuse, 8388608 ;  /* 0x4b00000017007820 */ /* 0x044fe20000400000 */
[C---:B------:R-:W-:Y:S02]  /*e450*/  FSETP.GEU.AND P3, PT, R23.reuse, 1.175494350822287508e-38, PT ;  /* 0x008000001700780b */ /* 0x040fe40003f6e000 */
[C---:B------:R-:W-:Y:S02]  /*e460*/  FSETP.GEU.AND P0, PT, |R23|.reuse, 1.175494350822287508e-38, PT ;  /* 0x008000001700780b */ /* 0x040fe40003f0e200 */
[----:B------:R-:W-:Y:S02]  /*e470*/  FSEL R26, R0, R23, !P3 ;  /* 0x00000017001a7208 */ /* 0x000fe40005800000 */
[----:B------:R-:W-:-:S03]  /*e480*/  FSETP.GT.AND P1, PT, |R23|, 8.50705917302346158658e+37, PT ;  /* 0x7e8000001700780b */ /* 0x000fc60003f24200 */
[----:B------:R-:W-:-:S05]  /*e490*/  VIADD R0, R26, 0xc0cafb0d ;  /* 0xc0cafb0d1a007836 */ /* 0x000fca0000000000 */
[----:B------:R-:W-:-:S05]  /*e4a0*/  LOP3.LUT R3, R0, 0xff800000, RZ, 0xc0, !PT ;  /* 0xff80000000037812 */ /* 0x000fca00078ec0ff */
[----:B------:R-:W-:-:S04]  /*e4b0*/  IMAD.IADD R0, R26, 0x1, -R3 ;  /* 0x000000011a007824 */ /* 0x000fc800078e0a03 */
[----:B------:R-:W-:-:S04]  /*e4c0*/  FADD R20, R0, -1 ;  /* 0xbf80000000147421 */ /* 0x000fc80000000000 */
[----:B------:R-:W-:-:S04]  /*e4d0*/  FFMA.FTZ R5, R20, R5, -0.16845393180847167969 ;  /* 0xbe2c7f3014057423 */ /* 0x000fc80000010005 */
[----:B------:R-:W-:-:S04]  /*e4e0*/  FFMA.FTZ R5, R20, R5, 0.1716887056827545166 ;  /* 0x3e2fcf2a14057423 */ /* 0x000fc80000010005 */
[----:B------:R-:W-:-:S04]  /*e4f0*/  FFMA.FTZ R5, R20, R5, -0.17900948226451873779 ;  /* 0xbe374e4314057423 */ /* 0x000fc80000010005 */
[----:B------:R-:W-:-:S04]  /*e500*/  FFMA.FTZ R5, R20, R5, 0.20512372255325317383 ;  /* 0x3e520bf414057423 */ /* 0x000fc80000010005 */
[----:B------:R-:W-:Y:S01]  /*e510*/  FFMA.FTZ R5, R20, R5, -0.24046532809734344482 ;  /* 0xbe763c8b14057423 */ /* 0x000fe20000010005 */
[----:B---3--:R-:W-:Y:S06]  /*e520*/  BRA.U !UP1, `(.L_x_18) ;  /* 0x0000000109107547 */ /* 0x008fec000b800000 */
[----:B------:R-:W-:-:S06]  /*e530*/  USHF.L.U32 UR6, UR6, 0x1f, URZ ;  /* 0x0000001f06067899 */ /* 0x000fcc00080006ff */
[----:B------:R-:W-:-:S04]  /*e540*/  IMAD.U32 R0, RZ, RZ, UR6 ;  /* 0x00000006ff007e24 */ /* 0x000fc8000f8e00ff */
[----:B------:R-:W2:Y:S02]  /*e550*/  SYNCS.PHASECHK.TRANS64.TRYWAIT P2, [UR14], R0 ;  /* 0x00000000ff0075a7 */ /* 0x000ea4000804110e */
[----:B--2---:R-:W-:Y:S05]  /*e560*/  @!P2 BRA `(.L_x_19) ;  /* 0x0000000c00a0a947 */ /* 0x004fea0003800000 */
.L_x_18:
[----:B01----:R-:W0:Y:S01]  /*e570*/  S2R R4, SR_TID.X ;  /* 0x0000000000047919 */ /* 0x003e220000002100 */
[----:B------:R-:W-:Y:S01]  /*e580*/  FFMA.FTZ R5, R20, R5, 0.28857114911079406738 ;  /* 0x3e93bf9914057423 */ /* 0x000fe20000010005 */
[----:B------:R-:W1:Y:S01]  /*e590*/  LDC.64 R24, c[0x0][0x398] ;  /* 0x0000e600ff187b82 */ /* 0x000e620000000a00 */
[----:B------:R-:W-:Y:S01]  /*e5a0*/  @P1 FMUL R23, R23, 0.25 ;  /* 0x3e80000017171820 */ /* 0x000fe20000400000 */
[----:B------:R-:W-:Y:S01]  /*e5b0*/  ISETP.GE.U32.AND P2, PT, R26, 0x7f800000, PT ;  /* 0x7f8000001a00780c */ /* 0x000fe20003f46070 */
[C---:B------:R-:W-:Y:S01]  /*e5c0*/  FFMA.FTZ R21, R20.reuse, R5, -0.36067417263984680176 ;  /* 0xbeb8aa4914157423 */ /* 0x040fe20000010005 */
[----:B------:R-:W-:Y:S01]  /*e5d0*/  FSEL R0, RZ, -23, P3 ;  /* 0xc1b80000ff007808 */ /* 0x000fe20001800000 */
[----:B------:R-:W-:Y:S01]  /*e5e0*/  @!P0 FMUL R23, R23, 16777216 ;  /* 0x4b80000017178820 */ /* 0x000fe20000400000 */
[----:B------:R-:W-:Y:S01]  /*e5f0*/  I2FP.F32.S32 R3, R3 ;  /* 0x0000000300037245 */ /* 0x000fe20000201400 */
[----:B------:R-:W-:Y:S01]  /*e600*/  FFMA.FTZ R21, R20, R21, 0.48089820146560668945 ;  /* 0x3ef6384a14157423 */ /* 0x000fe20000010015 */
[----:B------:R-:W2:Y:S01]  /*e610*/  LDC R51, c[0x0][0x3e8] ;  /* 0x0000fa00ff337b82 */ /* 0x000ea20000000800 */
[----:B------:R-:W-:Y:S01]  /*e620*/  UIMAD UR4, UR7, UR4, URZ ;  /* 0x00000004070472a4 */ /* 0x000fe2000f8e02ff */
[----:B------:R-:W-:-:S02]  /*e630*/  IMAD R22, R2, UR5, RZ ;  /* 0x0000000502167c24 */ /* 0x000fc4000f8e02ff */
[C---:B------:R-:W-:Y:S01]  /*e640*/  FFMA.FTZ R21, R20.reuse, R21, -0.72134751081466674805 ;  /* 0xbf38aa3b14157423 */ /* 0x040fe20000010015 */
[----:B------:R-:W3:Y:S01]  /*e650*/  MUFU.RCP R23, R23 ;  /* 0x0000001700177308 */ /* 0x000ee20000001000 */
[----:B------:R-:W-:Y:S01]  /*e660*/  FFMA.FTZ R0, R3, 1.1920928955078125e-07, R0 ;  /* 0x3400000003007823 */ /* 0x000fe20000010000 */
[----:B------:R-:W-:Y:S01]  /*e670*/  USHF.L.U32 UR5, UR4, 0x1, URZ ;  /* 0x0000000104057899 */ /* 0x000fe200080006ff */
[----:B------:R-:W-:Y:S01]  /*e680*/  FMUL R21, R20, R21 ;  /* 0x0000001514157220 */ /* 0x000fe20000400000 */
[----:B------:R-:W-:Y:S01]  /*e690*/  IMAD.SHL.U32 R3, R22, 0x2, RZ ;  /* 0x0000000216037824 */ /* 0x000fe200078e00ff */
[----:B------:R-:W-:Y:S01]  /*e6a0*/  FSETP.NEU.AND P3, PT, R26, RZ, PT ;  /* 0x000000ff1a00720b */ /* 0x000fe20003f6d000 */
[----:B------:R-:W-:-:S04]  /*e6b0*/  IMAD.HI R22, R22, 0x2, RZ ;  /* 0x0000000216167827 */ /* 0x000fc800078e02ff */
[----:B------:R-:W-:-:S04]  /*e6c0*/  FMUL R21, R20, R21 ;  /* 0x0000001514157220 */ /* 0x000fc80000400000 */
[----:B------:R-:W-:Y:S01]  /*e6d0*/  FFMA.FTZ R21, R20, 1.4426950216293334961, R21 ;  /* 0x3fb8aa3b14157823 */ /* 0x000fe20000010015 */
[----:B-1----:R-:W-:Y:S01]  /*e6e0*/  IADD3 R20, P4, P5, R3, UR5, R24 ;  /* 0x0000000503147c10 */ /* 0x002fe2000fd9e018 */
[----:B------:R-:W-:Y:S01]  /*e6f0*/  @P2 IMAD.MOV.U32 R3, RZ, RZ, 0x7f800000 ;  /* 0x7f800000ff032424 */ /* 0x000fe200078e00ff */
[----:B------:R-:W-:Y:S01]  /*e700*/  UIMAD.WIDE UR4, UR4, 0x2, URZ ;  /* 0x00000002040478a5 */ /* 0x000fe2000f8e02ff */
[----:B------:R-:W-:Y:S02]  /*e710*/  FADD R0, R0, R21 ;  /* 0x0000001500007221 */ /* 0x000fe40000000000 */
[----:B------:R-:W-:Y:S01]  /*e720*/  @P2 FFMA.FTZ R0, R26, R3, +INF ;  /* 0x7f8000001a002423 */ /* 0x000fe20000010003 */
[----:B0-----:R-:W-:Y:S01]  /*e730*/  LOP3.LUT P6, RZ, R4, 0x7f, RZ, 0xc0, !PT ;  /* 0x0000007f04ff7812 */ /* 0x001fe200078cc0ff */
[----:B------:R-:W-:Y:S01]  /*e740*/  BAR.SYNC.DEFER_BLOCKING 0x0 ;  /* 0x0000000000007b1d */ /* 0x000fe20000010000 */
[C---:B--2---:R-:W-:Y:S01]  /*e750*/  IMAD R55, R51.reuse, 0x18, RZ ;  /* 0x0000001833377824 */ /* 0x044fe200078e02ff */
[----:B------:R-:W-:Y:S01]  /*e760*/  IADD3.X R21, PT, PT, R22, UR5, R25, P4, P5 ;  /* 0x0000000516157c10 */ /* 0x000fe2000a7ea419 */
[C---:B------:R-:W-:Y:S01]  /*e770*/  IMAD R29, R51.reuse, 0x14, RZ ;  /* 0x00000014331d7824 */ /* 0x040fe200078e02ff */
[----:B------:R-:W-:Y:S01]  /*e780*/  FSEL R3, R0, -INF , P3 ;  /* 0xff80000000037808 */ /* 0x000fe20001800000 */
[----:B------:R-:W-:Y:S01]  /*e790*/  IMAD R59, R51, 0x1c, RZ ;  /* 0x0000001c333b7824 */ /* 0x000fe200078e02ff */
[-C--:B------:R-:W-:Y:S01]  /*e7a0*/  IADD3 R28, P4, PT, R55, R20.reuse, RZ ;  /* 0x00000014371c7210 */ /* 0x080fe20007f9e0ff */
[----:B------:R-:W-:Y:S01]  /*e7b0*/  IMAD R25, R51, 0x12, RZ ;  /* 0x0000001233197824 */ /* 0x000fe200078e02ff */
[----:B------:R-:W-:Y:S01]  /*e7c0*/  IADD3 R24, P3, PT, R29, R20, RZ ;  /* 0x000000141d187210 */ /* 0x000fe20007f7e0ff */
[----:B------:R-:W-:-:S02]  /*e7d0*/  IMAD R33, R51, 0xe, RZ ;  /* 0x0000000e33217824 */ /* 0x000fc400078e02ff */
[----:B------:R-:W-:Y:S01]  /*e7e0*/  FFMA R37, R3, 0.69314718246459960938, R90 ;  /* 0x3f31721803257823 */ /* 0x000fe2000000005a */
[-C--:B------:R-:W-:Y:S01]  /*e7f0*/  IADD3 R32, P5, PT, R59, R20.reuse, RZ ;  /* 0x000000143b207210 */ /* 0x080fe20007fbe0ff */
[----:B------:R-:W-:Y:S01]  /*e800*/  IMAD.SHL.U32 R3, R51, 0x2, RZ ;  /* 0x0000000233037824 */ /* 0x000fe200078e00ff */
[----:B------:R-:W-:Y:S01]  /*e810*/  IADD3 R22, P2, PT, R25, R20, RZ ;  /* 0x0000001419167210 */ /* 0x000fe20007f5e0ff */
[----:B------:R-:W0:Y:S01]  /*e820*/  LDCU UR4, c[0x0][0x3ec] ;  /* 0x00007d80ff0477ac */ /* 0x000e220008000800 */
[C---:B------:R-:W-:Y:S02]  /*e830*/  IMAD R53, R51.reuse, 0x16, RZ ;  /* 0x0000001633357824 */ /* 0x040fe400078e02ff */
[C---:B------:R-:W-:Y:S02]  /*e840*/  IMAD R61, R51.reuse, 0x1e, RZ ;  /* 0x0000001e333d7824 */ /* 0x040fe400078e02ff */
[C---:B------:R-:W-:Y:S02]  /*e850*/  IMAD R57, R51.reuse, 0x1a, RZ ;  /* 0x0000001a33397824 */ /* 0x040fe400078e02ff */
[----:B------:R-:W-:-:S02]  /*e860*/  IMAD R27, R51, 0xb, RZ ;  /* 0x0000000b331b7824 */ /* 0x000fc400078e02ff */
[C---:B------:R-:W-:Y:S01]  /*e870*/  IMAD R35, R51.reuse, 0xf, RZ ;  /* 0x0000000f33237824 */ /* 0x040fe200078e02ff */
[----:B------:R-:W1:Y:S02]  /*e880*/  @!P6 SYNCS.CCTL.IV [UR11+0x4000] ;  /* 0x00400000ff00e9b1 */ /* 0x000e64000800000b */
[----:B-1----:R-:W-:Y:S01]  /*e890*/  BAR.SYNC.DEFER_BLOCKING 0x0 ;  /* 0x0000000000007b1d */ /* 0x002fe20000010000 */
[----:B------:R-:W-:Y:S01]  /*e8a0*/  IMAD R31, R51, 0xd, RZ ;  /* 0x0000000d331f7824 */ /* 0x000fe200078e02ff */
[----:B0-----:R-:W-:-:S04]  /*e8b0*/  UIMAD UR4, UR7, UR4, URZ ;  /* 0x00000004070472a4 */ /* 0x001fc8000f8e02ff */
[----:B------:R-:W0:Y:S01]  /*e8c0*/  LDTM.x16 R4, tmem[UR13] ;  /* 0x0000000d000479ee */ /* 0x000e220008240000 */
[----:B------:R-:W-:Y:S02]  /*e8d0*/  USHF.L.U32 UR6, UR4, 0x2, URZ ;  /* 0x0000000204067899 */ /* 0x000fe400080006ff */
[----:B------:R-:W-:Y:S01]  /*e8e0*/  UIMAD.WIDE UR4, UR4, 0x4, URZ ;  /* 0x00000004040478a5 */ /* 0x000fe2000f8e02ff */
[----:B------:R-:W1:Y:S01]  /*e8f0*/  @!P6 SYNCS.CCTL.IV [UR11+0x4008] ;  /* 0x00400800ff00e9b1 */ /* 0x000e62000800000b */
[----:B------:R-:W-:Y:S01]  /*e900*/  NOP ;  /* 0x0000000000007918 */ /* 0x000fe20000000000 */
[----:B0-----:R-:W-:Y:S01]  /*e910*/  @P1 FMUL R15, R15, 0.25 ;  /* 0x3e8000000f0f1820 */ /* 0x001fe20000400000 */
[----:B------:R-:W-:Y:S01]  /*e920*/  @P1 FMUL R6, R6, 0.25 ;  /* 0x3e80000006061820 */ /* 0x000fe20000400000 */
[----:B------:R-:W-:Y:S01]  /*e930*/  @P1 FMUL R7, R7, 0.25 ;  /* 0x3e80000007071820 */ /* 0x000fe20000400000 */
[----:B------:R-:W-:Y:S01]  /*e940*/  @P1 FMUL R9, R9, 0.25 ;  /* 0x3e80000009091820 */ /* 0x000fe20000400000 */
[----:B------:R-:W-:Y:S01]  /*e950*/  @!P0 FMUL R15, R15, 16777216 ;  /* 0x4b8000000f0f8820 */ /* 0x000fe20000400000 */
[----:B------:R-:W-:Y:S01]  /*e960*/  @P1 FMUL R13, R13, 0.25 ;  /* 0x3e8000000d0d1820 */ /* 0x000fe20000400000 */
[----:B------:R-:W-:Y:S01]  /*e970*/  @P1 FMUL R14, R14, 0.25 ;  /* 0x3e8000000e0e1820 */ /* 0x000fe20000400000 */
[----:B------:R-:W-:Y:S01]  /*e980*/  @P1 FMUL R4, R4, 0.25 ;  /* 0x3e80000004041820 */ /* 0x000fe20000400000 */
[----:B------:R-:W-:Y:S01]  /*e990*/  @P1 FMUL R5, R5, 0.25 ;  /* 0x3e80000005051820 */ /* 0x000fe20000400000 */
[----:B------:R-:W-:Y:S01]  /*e9a0*/  @!P0 FMUL R6, R6, 16777216 ;  /* 0x4b80000006068820 */ /* 0x000fe20000400000 */
[----:B------:R-:W-:Y:S01]  /*e9b0*/  @!P0 FMUL R7, R7, 16777216 ;  /* 0x4b80000007078820 */ /* 0x000fe20000400000 */
[----:B------:R-:W-:Y:S01]  /*e9c0*/  @!P0 FMUL R9, R9, 16777216 ;  /* 0x4b80000009098820 */ /* 0x000fe20000400000 */
[----:B---3--:R-:W-:Y:S01]  /*e9d0*/  FMUL R45, R23, R15 ;  /* 0x0000000f172d7220 */ /* 0x008fe20000400000 */
[----:B------:R-:W-:Y:S01]  /*e9e0*/  @!P0 FMUL R13, R13, 16777216 ;  /* 0x4b8000000d0d8820 */ /* 0x000fe20000400000 */
[----:B------:R-:W-:Y:S01]  /*e9f0*/  @!P0 FMUL R14, R14, 16777216 ;  /* 0x4b8000000e0e8820 */ /* 0x000fe20000400000 */
[----:B------:R-:W-:-:S02]  /*ea00*/  IMAD R15, R51, 0xc, RZ ;  /* 0x0000000c330f7824 */ /* 0x000fc400078e02ff */
[----:B------:R-:W-:Y:S01]  /*ea10*/  @P1 FMUL R12, R12, 0.25 ;  /* 0x3e8000000c0c1820 */ /* 0x000fe20000400000 */
[----:B------:R-:W-:Y:S01]  /*ea20*/  @!P0 FMUL R4, R4, 16777216 ;  /* 0x4b80000004048820 */ /* 0x000fe20000400000 */
[----:B------:R-:W-:Y:S01]  /*ea30*/  @!P0 FMUL R5, R5, 16777216 ;  /* 0x4b80000005058820 */ /* 0x000fe20000400000 */
[----:B------:R-:W-:Y:S01]  /*ea40*/  @P1 FMUL R16, R16, 0.25 ;  /* 0x3e80000010101820 */ /* 0x000fe20000400000 */
[C---:B------:R-:W-:Y:S01]  /*ea50*/  FMUL R6, R23.reuse, R6 ;  /* 0x0000000617067220 */ /* 0x040fe20000400000 */
[C---:B------:R-:W-:Y:S01]  /*ea60*/  FMUL R7, R23.reuse, R7 ;  /* 0x0000000717077220 */ /* 0x040fe20000400000 */
[C---:B------:R-:W-:Y:S01]  /*ea70*/  FMUL R39, R23.reuse, R9 ;  /* 0x0000000917277220 */ /* 0x040fe20000400000 */
[C---:B------:R-:W-:Y:S01]  /*ea80*/  FMUL R43, R23.reuse, R13 ;  /* 0x0000000d172b7220 */ /* 0x040fe20000400000 */
[----:B------:R-:W-:Y:S01]  /*ea90*/  FMUL R42, R23, R14 ;  /* 0x0000000e172a7220 */ /* 0x000fe20000400000 */
[C---:B------:R-:W-:Y:S02]  /*eaa0*/  IMAD R9, R51.reuse, 0x6, RZ ;  /* 0x0000000633097824 */ /* 0x040fe400078e02ff */
[----:B------:R-:W-:Y:S01]  /*eab0*/  @P1 FMUL R8, R8, 0.25 ;  /* 0x3e80000008081820 */ /* 0x000fe20000400000 */
[----:B------:R-:W-:Y:S01]  /*eac0*/  @!P0 FMUL R12, R12, 16777216 ;  /* 0x4b8000000c0c8820 */ /* 0x000fe20000400000 */
[----:B------:R-:W-:Y:S01]  /*ead0*/  IMAD R13, R51, 0xa, RZ ;  /* 0x0000000a330d7824 */ /* 0x000fe200078e02ff */
[----:B------:R-:W-:Y:S01]  /*eae0*/  IADD3 R14, P6, PT, R15, R20, RZ ;  /* 0x000000140f0e7210 */ /* 0x000fe20007fde0ff */
[C---:B------:R-:W-:Y:S01]  /*eaf0*/  FMUL R4, R23.reuse, R4 ;  /* 0x0000000417047220 */ /* 0x040fe20000400000 */
[----:B------:R-:W-:Y:S01]  /*eb00*/  FMUL R5, R23, R5 ;  /* 0x0000000517057220 */ /* 0x000fe20000400000 */
[----:B------:R-:W-:Y:S01]  /*eb10*/  @!P0 FMUL R16, R16, 16777216 ;  /* 0x4b80000010108820 */ /* 0x000fe20000400000 */
[----:B------:R-:W-:Y:S01]  /*eb20*/  F2FP.F16.F32.PACK_AB R48, R7, R6 ;  /* 0x000000060730723e */ /* 0x000fe200000000ff */
[----:B------:R-:W-:Y:S01]  /*eb30*/  @P1 FMUL R10, R10, 0.25 ;  /* 0x3e8000000a0a1820 */ /* 0x000fe20000400000 */
[-C--:B------:R-:W-:Y:S01]  /*eb40*/  LEA.HI.X.SX32 R29, R15, R21.reuse, 0x1, P4 ;  /* 0x000000150f1d7211 */ /* 0x080fe200020f0eff */
[----:B------:R-:W-:Y:S01]  /*eb50*/  @P1 FMUL R11, R11, 0.25 ;  /* 0x3e8000000b0b1820 */ /* 0x000fe20000400000 */
[----:B------:R-:W-:Y:S01]  /*eb60*/  @P1 FMUL R17, R17, 0.25 ;  /* 0x3e80000011111820 */ /* 0x000fe20000400000 */
[----:B------:R-:W-:Y:S01]  /*eb70*/  @P1 FMUL R18, R18, 0.25 ;  /* 0x3e80000012121820 */ /* 0x000fe20000400000 */
[----:B------:R-:W-:Y:S01]  /*eb80*/  @P1 FMUL R19, R19, 0.25 ;  /* 0x3e80000013131820 */ /* 0x000fe20000400000 */
[----:B------:R-:W-:Y:S01]  /*eb90*/  @!P0 FMUL R8, R8, 16777216 ;  /* 0x4b80000008088820 */ /* 0x000fe20000400000 */
[----:B------:R-:W-:Y:S01]  /*eba0*/  FMUL R40, R23, R12 ;  /* 0x0000000c17287220 */ /* 0x000fe20000400000 */
[----:B------:R-:W-:Y:S01]  /*ebb0*/  IMAD R7, R51, 0x5, RZ ;  /* 0x0000000533077824 */ /* 0x000fe200078e02ff */
[-C--:B------:R-:W-:Y:S01]  /*ebc0*/  LEA.HI.X.SX32 R15, R9, R21.reuse, 0x1, P6 ;  /* 0x00000015090f7211 */ /* 0x080fe200030f0eff */
[----:B------:R-:W-:Y:S01]  /*ebd0*/  FMUL R44, R23, R16 ;  /* 0x00000010172c7220 */ /* 0x000fe20000400000 */
[C---:B------:R-:W-:Y:S01]  /*ebe0*/  IADD3 R12, P6, PT, R13.reuse, R20, RZ ;  /* 0x000000140d0c7210 */ /* 0x040fe20007fde0ff */
[----:B------:R-:W-:Y:S01]  /*ebf0*/  @!P0 FMUL R10, R10, 16777216 ;  /* 0x4b8000000a0a8820 */ /* 0x000fe20000400000 */
[-C--:B------:R-:W-:Y:S01]  /*ec00*/  LEA.HI.X.SX32 R25, R13, R21.reuse, 0x1, P3 ;  /* 0x000000150d197211 */ /* 0x080fe200018f0eff */
[----:B------:R-:W-:Y:S01]  /*ec10*/  @!P0 FMUL R11, R11, 16777216 ;  /* 0x4b8000000b0b8820 */ /* 0x000fe20000400000 */
[----:B------:R-:W-:Y:S01]  /*ec20*/  F2FP.F16.F32.PACK_AB R46, R5, R4 ;  /* 0x00000004052e723e */ /* 0x000fe200000000ff */
[----:B------:R-:W-:Y:S01]  /*ec30*/  @!P0 FMUL R17, R17, 16777216 ;  /* 0x4b80000011118820 */ /* 0x000fe20000400000 */
[----:B------:R-:W-:Y:S01]  /*ec40*/  IADD3 R16, P3, PT, R33, R20, RZ ;  /* 0x0000001421107210 */ /* 0x000fe20007f7e0ff */
[----:B------:R-:W-:Y:S01]  /*ec50*/  @!P0 FMUL R18, R18, 16777216 ;  /* 0x4b80000012128820 */ /* 0x000fe20000400000 */
[----:B------:R-:W-:Y:S01]  /*ec60*/  @!P0 FMUL R19, R19, 16777216 ;  /* 0x4b80000013138820 */ /* 0x000fe20000400000 */
[----:B------:R-:W-:Y:S01]  /*ec70*/  FMUL R36, R23, R8 ;  /* 0x0000000817247220 */ /* 0x000fe20000400000 */
[----:B------:R-:W-:Y:S01]  /*ec80*/  IMAD R5, R51, 0x3, RZ ;  /* 0x0000000333057824 */ /* 0x000fe200078e02ff */
[----:B------:R-:W-:Y:S01]  /*ec90*/  LEA.HI.X.SX32 R33, R33, R21, 0x1, P5 ;  /* 0x0000001521217211 */ /* 0x000fe200028f0eff */
[----:B------:R-:W-:Y:S01]  /*eca0*/  STG.E.U16 desc[UR26][R20.64], R46 ;  /* 0x0000002e14007986 */ /* 0x000fe2000c10151a */
[-C--:B------:R-:W-:Y:S01]  /*ecb0*/  IADD3 R8, P0, PT, R9, R20.reuse, RZ ;  /* 0x0000001409087210 */ /* 0x080fe20007f1e0ff */
[----:B------:R-:W-:Y:S01]  /*ecc0*/  FMUL R47, R23, R17 ;  /* 0x00000011172f7220 */ /* 0x000fe20000400000 */
[----:B------:R-:W-:Y:S01]  /*ecd0*/  LEA.HI.X.SX32 R13, R7, R21, 0x1, P6 ;  /* 0x00000015070d7211 */ /* 0x000fe200030f0eff */
[C---:B------:R-:W-:Y:S01]  /*ece0*/  IMAD R17, R51.reuse, 0x7, RZ ;  /* 0x0000000733117824 */ /* 0x040fe200078e02ff */
[----:B------:R-:W-:Y:S01]  /*ecf0*/  LEA R6, P5, R51, R20, 0x2 ;  /* 0x0000001433067211 */ /* 0x000fe200078a10ff */
[----:B------:R-:W-:Y:S01]  /*ed00*/  FMUL R38, R23, R10 ;  /* 0x0000000a17267220 */ /* 0x000fe20000400000 */
[----:B------:R-:W-:Y:S01]  /*ed10*/  IADD3 R4, P6, PT, R3, R20, RZ ;  /* 0x0000001403047210 */ /* 0x000fe20007fde0ff */
[----:B------:R-:W-:Y:S01]  /*ed20*/  FMUL R41, R23, R11 ;  /* 0x0000000b17297220 */ /* 0x000fe20000400000 */
[-C--:B------:R-:W-:Y:S01]  /*ed30*/  LEA.HI.X.SX32 R9, R5, R21.reuse, 0x1, P0 ;  /* 0x0000001505097211 */ /* 0x080fe200000f0eff */
[----:B------:R-:W-:Y:S01]  /*ed40*/  IMAD.SHL.U32 R11, R51, 0x4, RZ ;  /* 0x00000004330b7824 */ /* 0x000fe200078e00ff */
[-C--:B------:R-:W-:Y:S01]  /*ed50*/  LEA.HI.X.SX32 R7, R3, R21.reuse, 0x1, P5 ;  /* 0x0000001503077211 */ /* 0x080fe200028f0eff */
[----:B------:R-:W-:Y:S01]  /*ed60*/  FMUL R0, R23, R18 ;  /* 0x0000001217007220 */ /* 0x000fe20000400000 */
[----:B------:R-:W-:Y:S01]  /*ed70*/  LEA.HI.X.SX32 R5, R51, R21, 0x1, P6 ;  /* 0x0000001533057211 */ /* 0x000fe200030f0eff */
[----:B------:R-:W-:Y:S01]  /*ed80*/  FMUL R49, R23, R19 ;  /* 0x0000001317317220 */ /* 0x000fe20000400000 */
[----:B------:R-:W-:Y:S01]  /*ed90*/  PRMT R3, R46, 0x7632, R3 ;  /* 0x000076322e037816 */ /* 0x000fe20000000003 */
[----:B------:R-:W-:Y:S01]  /*eda0*/  IMAD R23, R51, 0x9, RZ ;  /* 0x0000000933177824 */ /* 0x000fe200078e02ff */
[----:B------:R-:W-:Y:S01]  /*edb0*/  LEA.HI.X.SX32 R17, R17, R21, 0x1, P3 ;  /* 0x0000001511117211 */ /* 0x000fe200018f0eff */
[C---:B------:R-:W-:Y:S01]  /*edc0*/  IMAD.SHL.U32 R19, R51.reuse, 0x8, RZ ;  /* 0x0000000833137824 */ /* 0x040fe200078e00ff */
[----:B------:R-:W-:Y:S01]  /*edd0*/  LEA R10, P3, R51, R20, 0x3 ;  /* 0x00000014330a7211 */ /* 0x000fe200078618ff */
[----:B------:R0:W-:Y:S01]  /*ede0*/  STG.E.U16 desc[UR26][R4.64], R3 ;  /* 0x0000000304007986 */ /* 0x0001e2000c10151a */
[----:B------:R-:W-:-:S02]  /*edf0*/  F2FP.F16.F32.PACK_AB R36, R39, R36 ;  /* 0x000000242724723e */ /* 0x000fc400000000ff */
[----:B------:R-:W-:Y:S01]  /*ee00*/  F2FP.F16.F32.PACK_AB R38, R41, R38 ;  /* 0x000000262926723e */ /* 0x000fe200000000ff */
[----:B------:R2:W-:Y:S01]  /*ee10*/  STG.E.U16 desc[UR26][R6.64], R48 ;  /* 0x0000003006007986 */ /* 0x0005e2000c10151a */
[-C--:B------:R-:W-:Y:S02]  /*ee20*/  LEA.HI.X.SX32 R11, R11, R21.reuse, 0x1, P3 ;  /* 0x000000150b0b7211 */ /* 0x080fe400018f0eff */
[----:B------:R-:W-:Y:S02]  /*ee30*/  LEA.HI.X.SX32 R23, R23, R21, 0x1, P2 ;  /* 0x0000001517177211 */ /* 0x000fe400010f0eff */
[----:B------:R-:W-:Y:S02]  /*ee40*/  LEA R18, P2, R51, R20, 0x4 ;  /* 0x0000001433127211 */ /* 0x000fe400078420ff */
[----:B------:R-:W-:Y:S01]  /*ee50*/  F2FP.F16.F32.PACK_AB R40, R43, R40 ;  /* 0x000000282b28723e */ /* 0x000fe200000000ff */
[----:B0-----:R-:W-:Y:S01]  /*ee60*/  IMAD.HI R4, R2, 0x4, RZ ;  /* 0x0000000402047827 */ /* 0x001fe200078e02ff */
[----:B------:R-:W-:-:S02]  /*ee70*/  PRMT R5, R48, 0x7632, R5 ;  /* 0x0000763230057816 */ /* 0x000fc40000000005 */
[----:B------:R-:W-:Y:S01]  /*ee80*/  PRMT R3, R38, 0x7632, R3 ;  /* 0x0000763226037816 */ /* 0x000fe20000000003 */
[----:B--2---:R-:W0:Y:S01]  /*ee90*/  LDC.64 R6, c[0x0][0x3a0] ;  /* 0x0000e800ff067b82 */ /* 0x004e220000000a00 */
[-C--:B------:R-:W-:Y:S01]  /*eea0*/  IADD3 R26, P1, PT, R53, R20.reuse, RZ ;  /* 0x00000014351a7210 */ /* 0x080fe20007f3e0ff */
[----:B------:R2:W-:Y:S01]  /*eeb0*/  STG.E.U16 desc[UR26][R8.64], R5 ;  /* 0x0000000508007986 */ /* 0x0005e2000c10151a */
[----:B------:R-:W-:Y:S02]  /*eec0*/  IADD3 R34, P0, PT, R61, R20, RZ ;  /* 0x000000143d227210 */ /* 0x000fe40007f1e0ff */
[----:B------:R-:W-:Y:S01]  /*eed0*/  F2FP.F16.F32.PACK_AB R42, R45, R42 ;  /* 0x0000002a2d2a723e */ /* 0x000fe200000000ff */
[----:B------:R3:W-:Y:S01]  /*eee0*/  STG.E.U16 desc[UR26][R10.64], R36 ;  /* 0x000000240a007986 */ /* 0x0007e2000c10151a */
[----:B------:R-:W-:Y:S02]  /*eef0*/  LEA.HI.X.SX32 R19, R19, R21, 0x1, P2 ;  /* 0x0000001513137211 */ /* 0x000fe400010f0eff */
[----:B------:R-:W-:-:S02]  /*ef00*/  IADD3 R30, P4, PT, R57, R20, RZ ;  /* 0x00000014391e7210 */ /* 0x000fc40007f9e0ff */
[----:B------:R-:W-:Y:S02]  /*ef10*/  F2FP.F16.F32.PACK_AB R44, R47, R44 ;  /* 0x0000002c2f2c723e */ /* 0x000fe400000000ff */
[-C--:B------:R-:W-:Y:S02]  /*ef20*/  LEA.HI.X.SX32 R27, R27, R21.reuse, 0x1, P1 ;  /* 0x000000151b1b7211 */ /* 0x080fe400008f0eff */
[----:B--2---:R-:W-:Y:S02]  /*ef30*/  PRMT R9, R36, 0x7632, R9 ;  /* 0x0000763224097816 */ /* 0x004fe40000000009 */
[----:B------:R-:W-:Y:S02]  /*ef40*/  LEA.HI.X.SX32 R35, R35, R21, 0x1, P0 ;  /* 0x0000001523237211 */ /* 0x000fe400000f0eff */
[----:B---3--:R-:W-:Y:S01]  /*ef50*/  PRMT R11, R40, 0x7632, R11 ;  /* 0x00007632280b7816 */ /* 0x008fe2000000000b */
[----:B------:R2:W-:Y:S01]  /*ef60*/  STG.E.U16 desc[UR26][R12.64], R9 ;  /* 0x000000090c007986 */ /* 0x0005e2000c10151a */
[----:B------:R-:W-:-:S02]  /*ef70*/  F2FP.F16.F32.PACK_AB R0, R49, R0 ;  /* 0x000000003100723e */ /* 0x000fc400000000ff */
[----:B------:R-:W-:Y:S01]  /*ef80*/  LEA.HI.X.SX32 R31, R31, R21, 0x1, P4 ;  /* 0x000000151f1f7211 */ /* 0x000fe200020f0eff */
[----:B------:R3:W-:Y:S04]  /*ef90*/  STG.E.U16 desc[UR26][R14.64], R38 ;  /* 0x000000260e007986 */ /* 0x0007e8000c10151a */
[----:B------:R4:W-:Y:S01]  /*efa0*/  STG.E.U16 desc[UR26][R16.64], R3 ;  /* 0x0000000310007986 */ /* 0x0009e2000c10151a */
[----:B--2---:R-:W-:-:S03]  /*efb0*/  PRMT R13, R42, 0x7632, R13 ;  /* 0x000076322a0d7816 */ /* 0x004fc6000000000d */
[----:B------:R2:W-:Y:S01]  /*efc0*/  STG.E.U16 desc[UR26][R18.64], R40 ;  /* 0x0000002812007986 */ /* 0x0005e2000c10151a */
[----:B---3--:R-:W-:-:S03]  /*efd0*/  PRMT R15, R44, 0x7632, R15 ;  /* 0x000076322c0f7816 */ /* 0x008fc6000000000f */
[----:B------:R2:W-:Y:S01]  /*efe0*/  STG.E.U16 desc[UR26][R22.64], R11 ;  /* 0x0000000b16007986 */ /* 0x0005e2000c10151a */
[----:B----4-:R-:W-:-:S03]  /*eff0*/  IMAD.SHL.U32 R3, R2, 0x4, RZ ;  /* 0x0000000402037824 */ /* 0x010fc600078e00ff */
[----:B------:R2:W-:Y:S01]  /*f000*/  STG.E.U16 desc[UR26][R24.64], R42 ;  /* 0x0000002a18007986 */ /* 0x0005e2000c10151a */
[----:B------:R-:W-:Y:S02]  /*f010*/  PRMT R17, R0, 0x7632, R17 ;  /* 0x0000763200117816 */ /* 0x000fe40000000011 */
[----:B0-----:R-:W-:Y:S01]  /*f020*/  IADD3 R2, P0, P1, R3, UR6, R6 ;  /* 0x0000000603027c10 */ /* 0x001fe2000f91e006 */
[----:B------:R2:W-:Y:S03]  /*f030*/  STG.E.U16 desc[UR26][R26.64], R13 ;  /* 0x0000000d1a007986 */ /* 0x0005e6000c10151a */
[----:B------:R-:W-:Y:S01]  /*f040*/  IADD3.X R3, PT, PT, R4, UR5, R7, P0, P1 ;  /* 0x0000000504037c10 */ /* 0x000fe200087e2407 */
[----:B------:R2:W-:Y:S04]  /*f050*/  STG.E.U16 desc[UR26][R28.64], R44 ;  /* 0x0000002c1c007986 */ /* 0x0005e8000c10151a */
[----:B------:R2:W-:Y:S04]  /*f060*/  STG.E.U16 desc[UR26][R30.64], R15 ;  /* 0x0000000f1e007986 */ /* 0x0005e8000c10151a */
[----:B------:R2:W-:Y:S04]  /*f070*/  STG.E.U16 desc[UR26][R32.64], R0 ;  /* 0x0000000020007986 */ /* 0x0005e8000c10151a */
[----:B------:R2:W-:Y:S04]  /*f080*/  STG.E.U16 desc[UR26][R34.64], R17 ;  /* 0x0000001122007986 */ /* 0x0005e8000c10151a */
[----:B------:R2:W-:Y:S01]  /*f090*/  STG.E desc[UR26][R2.64], R37 ;  /* 0x0000002502007986 */ /* 0x0005e2000c10191a */
[----:B-1----:R-:W-:Y:S06]  /*f0a0*/  BAR.SYNC.DEFER_BLOCKING 0x0 ;  /* 0x0000000000007b1d */ /* 0x002fec0000010000 */
[----:B------:R-:W-:Y:S05]  /*f0b0*/  BRA.U UP0, `(.L_x_20) ;  /* 0x0000000100a07547 */ /* 0x000fea000b800000 */
[----:B------:R-:W0:Y:S01]  /*f0c0*/  S2UR UR5, SR_CgaCtaId ;  /* 0x00000000000579c3 */ /* 0x000e220000008800 */
[----:B------:R-:W-:Y:S01]  /*f0d0*/  NOP ;  /* 0x0000000000007918 */ /* 0x000fe20000000000 */
[----:B------:R-:W-:Y:S01]  /*f0e0*/  UMOV UR4, 0x50 ;  /* 0x0000005000047882 */ /* 0x000fe20000000000 */
[----:B--2---:R-:W-:Y:S02]  /*f0f0*/  IMAD.U32 R0, RZ, RZ, UR10 ;  /* 0x0000000aff007e24 */ /* 0x004fe4000f8e00ff */
[----:B------:R-:W-:Y:S02]  /*f100*/  IMAD.MOV.U32 R3, RZ, RZ, 0xff ;  /* 0x000000ffff037424 */ /* 0x000fe400078e00ff */
[----:B------:R-:W-:Y:S01]  /*f110*/  IMAD.MOV.U32 R7, RZ, RZ, 0x1 ;  /* 0x00000001ff077424 */ /* 0x000fe200078e00ff */
[----:B------:R-:W-:-:S04]  /*f120*/  LOP3.LUT R0, R0, 0xffff, RZ, 0xc0, !PT ;  /* 0x0000ffff00007812 */ /* 0x000fc800078ec0ff */
[----:B------:R-:W-:-:S05]  /*f130*/  SHF.R.U32.HI R0, RZ, 0x5, R0 ;  /* 0x00000005ff007819 */ /* 0x000fca0000011600 */
[----:B------:R-:W-:Y:S01]  /*f140*/  VIADD R2, R0, 0x10 ;  /* 0x0000001000027836 */ /* 0x000fe20000000000 */
[----:B------:R-:W-:Y:S01]  /*f150*/  SHF.L.U32 R0, R3, R0, RZ ;  /* 0x0000000003007219 */ /* 0x000fe200000006ff */
[----:B0-----:R-:W-:-:S03]  /*f160*/  ULEA UR6, UR5, UR4, 0x18 ;  /* 0x0000000405067291 */ /* 0x001fc6000f8ec0ff */
[----:B------:R-:W-:-:S04]  /*f170*/  SHF.L.U32 R3, R7, R2, RZ ;  /* 0x0000000207037219 */ /* 0x000fc800000006ff */
[----:B------:R-:W-:Y:S02]  /*f180*/  LOP3.LUT R0, R3, R0, RZ, 0xfc, !PT ;  /* 0x0000000003007212 */ /* 0x000fe400078efcff */
[----:B------:R-:W0:Y:S02]  /*f190*/  LDS R5, [UR6] ;  /* 0x00000006ff057984 */ /* 0x000e240008000800 */
[C---:B------:R-:W-:Y:S02]  /*f1a0*/  LOP3.LUT R2, R0.reuse, 0xffff, RZ, 0xc0, !PT ;  /* 0x0000ffff00027812 */ /* 0x040fe400078ec0ff */
[----:B0-----:R-:W-:-:S04]  /*f1b0*/  LOP3.LUT R3, R0, 0xffff, R5, 0x80, !PT ;  /* 0x0000ffff00037812 */ /* 0x001fc800078e8005 */
[----:B------:R-:W-:-:S13]  /*f1c0*/  ISETP.NE.AND P0, PT, R3, R2, PT ;  /* 0x000000020300720c */ /* 0x000fda0003f05270 */
[----:B------:R-:W-:Y:S05]  /*f1d0*/  @P0 BRA `(.L_x_21) ;  /* 0x0000000000500947 */ /* 0x000fea0003800000 */
[----:B------:R-:W-:Y:S02]  /*f1e0*/  SHF.R.U32.HI R5, RZ, 0x10, R5 ;  /* 0x00000010ff057819 */ /* 0x000fe40000011605 */
[----:B------:R-:W-:-:S04]  /*f1f0*/  SHF.R.U32.HI R2, RZ, 0x10, R0 ;  /* 0x00000010ff027819 */ /* 0x000fc80000011600 */
[----:B------:R-:W-:-:S04]  /*f200*/  LOP3.LUT R5, R5, R2, RZ, 0xc0, !PT ;  /* 0x0000000205057212 */ /* 0x000fc800078ec0ff */
[----:B------:R-:W-:-:S13]  /*f210*/  ISETP.NE.AND P0, PT, R5, R2, PT ;  /* 0x000000020500720c */ /* 0x000fda0003f05270 */
[----:B------:R-:W-:Y:S05]  /*f220*/  @P0 BRA `(.L_x_22) ;  /* 0x0000000000300947 */ /* 0x000fea0003800000 */
[----:B------:R-:W-:Y:S01]  /*f230*/  R2UR UR4, R0 ;  /* 0x00000000000472ca */ /* 0x000fe200000e0000 */
[----:B------:R-:W-:Y:S01]  /*f240*/  VOTEU.ANY UR5, UPT, PT ;  /* 0x0000000000057886 */ /* 0x000fe200038e0100 */
[----:B------:R-:W0:Y:S01]  /*f250*/  S2R R0, SR_LANEID ;  /* 0x0000000000007919 */ /* 0x000e220000000000 */
[----:B------:R-:W-:-:S10]  /*f260*/  UFLO.U32 UR5, UR5 ;  /* 0x00000005000572bd */ /* 0x000fd400080e0000 */
[----:B------:R-:W-:-:S06]  /*f270*/  ULOP3.LUT UR4, URZ, UR4, URZ, 0x33, !UPT ;  /* 0x00000004ff047292 */ /* 0x000fcc000f8e33ff */
[----:B------:R-:W-:-:S04]  /*f280*/  IMAD.U32 R2, RZ, RZ, UR4 ;  /* 0x00000004ff027e24 */ /* 0x000fc8000f8e00ff */
[----:B------:R-:W1:Y:S02]  /*f290*/  REDUX UR7, R2 ;  /* 0x00000000020773c4 */ /* 0x000e640000000000 */
[----:B------:R3:W-:Y:S01]  /*f2a0*/  UTCATOMSWS.AND URZ, UR4 ;  /* 0x0000000400ff79e3 */ /* 0x0007e20008000000 */
[----:B0-----:R-:W-:Y:S01]  /*f2b0*/  ISETP.EQ.U32.AND P0, PT, R0, UR5, PT ;  /* 0x0000000500007c0c */ /* 0x001fe2000bf02070 */
[----:B-1----:R-:W-:-:S12]  /*f2c0*/  IMAD.U32 R0, RZ, RZ, UR7 ;  /* 0x00000007ff007e24 */ /* 0x002fd8000f8e00ff */
[----:B------:R3:W-:Y:S01]  /*f2d0*/  @P0 ATOMS.AND RZ, [UR6], R0 ;  /* 0x00000000ffff098c */ /* 0x0007e2000a800006 */
[----:B------:R-:W-:Y:S05]  /*f2e0*/  BRA `(.L_x_20) ;  /* 0x0000000000147947 */ /* 0x000fea0003800000 */
.L_x_22:
[----:B------:R-:W-:-:S07]  /*f2f0*/  MOV R2, 0xf310 ;  /* 0x0000f31000027802 */ /* 0x000fce0000000f00 */
[----:B------:R-:W-:Y:S05]  /*f300*/  CALL.REL.NOINC `($__internal_0_$__cuda_sm10x_tcgen05_guardrail_trap_col_being_dealloced_not_returned_by_alloc) ;  /* 0x0000000000447944 */ /* 0x000fea0003c00000 */
[----:B------:R-:W-:Y:S05]  /*f310*/  BRA `(.L_x_20) ;  /* 0x0000000000087947 */ /* 0x000fea0003800000 */
.L_x_21:
[----:B------:R-:W-:-:S07]  /*f320*/  MOV R2, 0xf340 ;  /* 0x0000f34000027802 */ /* 0x000fce0000000f00 */
[----:B------:R-:W-:Y:S05]  /*f330*/  CALL.REL.NOINC `($__internal_2_$__cuda_sm10x_tcgen05_guardrail_trap_unallocated_columns_being_dealloced) ;  /* 0x0000000000507944 */ /* 0x000fea0003c00000 */
.L_x_20:
[----:B------:R-:W-:Y:S01]  /*f340*/  NOP ;  /* 0x0000000000007918 */ /* 0x000fe20000000000 */
[----:B---3--:R-:W-:Y:S05]  /*f350*/  EXIT ;  /* 0x000000000000794d */ /* 0x008fea0003800000 */
.L_x_8:
[----:B------:R-:W1:Y:S02]  /*f360*/  SYNCS.PHASECHK.TRANS64.TRYWAIT P2, [UR11+0x2000], RZ ;  /* 0x002000ffff0075a7 */ /* 0x000e64000804110b */
[----:B-1----:R-:W-:Y:S05]  /*f370*/  @!P2 BRA `(.L_x_8) ;  /* 0xfffffffc00f8a947 */ /* 0x002fea000383ffff */
[----:B------:R-:W-:Y:S05]  /*f380*/  BRA `(.L_x_7) ;  /* 0xffffff2000e47947 */ /* 0x000fea000383ffff */
.L_x_14:
[----:B------:R-:W1:Y:S02]  /*f390*/  SYNCS.PHASECHK.TRANS64.TRYWAIT P0, [UR11+0x4010], RZ ;  /* 0x004010ffff0075a7 */ /* 0x000e64000800110b */
[----:B-1----:R-:W-:Y:S05]  /*f3a0*/  @!P0 BRA `(.L_x_14) ;  /* 0xfffffffc00f88947 */ /* 0x002fea000383ffff */
[----:B------:R-:W-:Y:S05]  /*f3b0*/  BRA `(.L_x_23) ;  /* 0xffffff8800cc7947 */ /* 0x000fea000383ffff */
.L_x_15:
[----:B------:R-:W0:Y:S02]  /*f3c0*/  SYNCS.PHASECHK.TRANS64.TRYWAIT P0, [UR14], R70 ;  /* 0x00000046ff0075a7 */ /* 0x000e24000800110e */
[----:B0-----:R-:W-:Y:S05]  /*f3d0*/  @!P0 BRA `(.L_x_15) ;  /* 0xfffffffc00f88947 */ /* 0x001fea000383ffff */
[----:B------:R-:W-:Y:S05]  /*f3e0*/  BRA `(.L_x_24) ;  /* 0xffffffd000547947 */ /* 0x000fea000383ffff */
.L_x_19:
[----:B------:R-:W2:Y:S02]  /*f3f0*/  SYNCS.PHASECHK.TRANS64.TRYWAIT P2, [UR14], R0 ;  /* 0x00000000ff0075a7 */ /* 0x000ea4000804110e */
[----:B--2---:R-:W-:Y:S05]  /*f400*/  @!P2 BRA `(.L_x_19) ;  /* 0xfffffffc00f8a947 */ /* 0x004fea000383ffff */
[----:B------:R-:W-:Y:S05]  /*f410*/  BRA `(.L_x_18) ;  /* 0xfffffff000547947 */ /* 0x000fea000383ffff */
        .weak           $__internal_0_$__cuda_sm10x_tcgen05_guardrail_trap_col_being_dealloced_not_returned_by_alloc
        .type           $__internal_0_$__cuda_sm10x_tcgen05_guardrail_trap_col_being_dealloced_not_returned_by_alloc,@function
        .size           $__internal_0_$__cuda_sm10x_tcgen05_guardrail_trap_col_being_dealloced_not_returned_by_alloc,($__internal_1_$__cuda_sm10x_tcgen05_guardrail_trap_phase_invalid_during_alloc - $__internal_0_$__cuda_sm10x_tcgen05_guardrail_trap_col_being_dealloced_not_returned_by_alloc)
$__internal_0_$__cuda_sm10x_tcgen05_guardrail_trap_col_being_dealloced_not_returned_by_alloc:
[----:B------:R-:W-:Y:S05]  /*f420*/  BPT.TRAP 0x1 ;  /* 0x000000040000795c */ /* 0x000fea0000300000 */
[----:B------:R-:W-:-:S04]  /*f430*/  IMAD.MOV.U32 R3, RZ, RZ, 0x0 ;  /* 0x00000000ff037424 */ /* 0x000fc800078e00ff */
[----:B------:R-:W-:Y:S05]  /*f440*/  RET.REL.NODEC R2 `(attn_fwd) ;  /* 0xffffff0802ec7950 */ /* 0x000fea0003c3ffff */
        .weak           $__internal_1_$__cuda_sm10x_tcgen05_guardrail_trap_phase_invalid_during_alloc
        .type           $__internal_1_$__cuda_sm10x_tcgen05_guardrail_trap_phase_invalid_during_alloc,@function
        .size           $__internal_1_$__cuda_sm10x_tcgen05_guardrail_trap_phase_invalid_during_alloc,($__internal_2_$__cuda_sm10x_tcgen05_guardrail_trap_unallocated_columns_being_dealloced - $__internal_1_$__cuda_sm10x_tcgen05_guardrail_trap_phase_invalid_during_alloc)
$__internal_1_$__cuda_sm10x_tcgen05_guardrail_trap_phase_invalid_during_alloc:
[----:B------:R-:W-:Y:S05]  /*f450*/  BPT.TRAP 0x1 ;  /* 0x000000040000795c */ /* 0x000fea0000300000 */
[----:B------:R-:W-:-:S04]  /*f460*/  IMAD.MOV.U32 R3, RZ, RZ, 0x0 ;  /* 0x00000000ff037424 */ /* 0x000fc800078e00ff */
[----:B------:R-:W-:Y:S05]  /*f470*/  RET.REL.NODEC R2 `(attn_fwd) ;  /* 0xffffff0802e07950 */ /* 0x000fea0003c3ffff */
        .weak           $__internal_2_$__cuda_sm10x_tcgen05_guardrail_trap_unallocated_columns_being_dealloced
        .type           $__internal_2_$__cuda_sm10x_tcgen05_guardrail_trap_unallocated_columns_being_dealloced,@function
        .size           $__internal_2_$__cuda_sm10x_tcgen05_guardrail_trap_unallocated_columns_being_dealloced,(.L_x_28 - $__internal_2_$__cuda_sm10x_tcgen05_guardrail_trap_unallocated_columns_being_dealloced)
$__internal_2_$__cuda_sm10x_tcgen05_guardrail_trap_unallocated_columns_being_dealloced:
[----:B------:R-:W-:Y:S05]  /*f480*/  BPT.TRAP 0x1 ;  /* 0x000000040000795c */ /* 0x000fea0000300000 */
[----:B------:R-:W-:-:S04]  /*f490*/  IMAD.MOV.U32 R3, RZ, RZ, 0x0 ;  /* 0x00000000ff037424 */ /* 0x000fc800078e00ff */
[----:B------:R-:W-:Y:S05]  /*f4a0*/  RET.REL.NODEC R2 `(attn_fwd) ;  /* 0xffffff0802d47950 */ /* 0x000fea0003c3ffff */
.L_x_25:
[----:B------:R-:W-:-:S00]  /*f4b0*/  BRA `(.L_x_25) ;  /* 0xfffffffc00fc7947 */ /* 0x000fc0000383ffff */
[----:B------:R-:W-:-:S00]  /*f4c0*/  NOP ;  /* 0x0000000000007918 */ /* 0x000fc00000000000 */
        /* <DEDUP_REMOVED lines=11> */
.L_x_28:


//--------------------- .nv.global.init           --------------------------
	.section	.nv.global.init,"aw",@progbits
.nv.global.init:
	.type		_$_str,@object
	.size		_$_str,(.L_3 - _$_str)
_$_str:
        /*0000*/ 	.byte	0x5f, 0x5f, 0x43, 0x55, 0x44, 0x41, 0x5f, 0x46, 0x54, 0x5a, 0x00
.L_3:


//--------------------- .nv.shared.attn_fwd       --------------------------
	.section	.nv.shared.attn_fwd,"aw",@nobits
	.sectionflags	@""
	.align	16
	.zero		1024


//--------------------- .nv.shared.reserved.0     --------------------------
	.section	.nv.shared.reserved.0,"aw",@nobits
	.align	8
	.weak		__nv_reservedSMEM_offset_0_alias
	.size		__nv_reservedSMEM_offset_0_alias, 0, 64
	.other		__nv_reservedSMEM_offset_0_alias,@"STO_CUDA_RESERVED_SHARED STV_DEFAULT"
__nv_reservedSMEM_offset_0_alias:
	.zero		0
.nv.shared.reserved.0:
	.zero		64
	.weak		__nv_reservedSMEM_allocation_phase
	.type		__nv_reservedSMEM_allocation_phase,@object
	.size		__nv_reservedSMEM_allocation_phase,(.L_0 - __nv_reservedSMEM_allocation_phase)
__nv_reservedSMEM_allocation_phase:
	.zero		1
.L_0:
	.zero		7
	.weak		__nv_reservedSMEM_devtool_atexit_pc
	.type		__nv_reservedSMEM_devtool_atexit_pc,@object
	.size		__nv_reservedSMEM_devtool_atexit_pc,(__nv_reservedSMEM_allocation_mask - __nv_reservedSMEM_devtool_atexit_pc)
__nv_reservedSMEM_devtool_atexit_pc:
	.zero		8
	.weak		__nv_reservedSMEM_allocation_mask
	.type		__nv_reservedSMEM_allocation_mask,@object
	.size		__nv_reservedSMEM_allocation_mask,(.L_2 - __nv_reservedSMEM_allocation_mask)
__nv_reservedSMEM_allocation_mask:
	.zero		4
.L_2:


//--------------------- .nv.constant0.attn_fwd    --------------------------
	.section	.nv.constant0.attn_fwd,"a",@progbits
	.sectionflags	@""
	.align	4
.nv.constant0.attn_fwd:
	.zero		1032


//--------------------- SYMBOLS --------------------------

	.type		.nv.reservedSmem.offset0,@object
	.size		.nv.reservedSmem.offset0,0x4
	.type		.nv.reservedSmem.cap,@object
	.size		.nv.reservedSmem.cap,0x4
